def gluon_tcgen05(
    a_ptr,
    b_ptr,
    c_ptr,
    M,
    N,
    K,
    stride_am,
    stride_bk,
    stride_cm,
    BLOCK_M: gl.constexpr,
    BLOCK_N: gl.constexpr,
    BLOCK_K: gl.constexpr,
    DTYPE: gl.constexpr,
    A_LAYOUT: gl.constexpr,
    B_LAYOUT: gl.constexpr,
    C_LAYOUT: gl.constexpr,
    B_SHAPE: gl.constexpr,
    TMEM_LAYOUT: gl.constexpr,
    TMEM_REG: gl.constexpr,
    TRANS_B: gl.constexpr,
    NUM_BUFFERS: gl.constexpr,
):
    a_desc = tma.make_tensor_descriptor(
        a_ptr, [M, K], [stride_am, 1], [BLOCK_M, BLOCK_K], A_LAYOUT
    )
    b_desc = tma.make_tensor_descriptor(
        b_ptr,
        [N, K] if TRANS_B else [K, N],
        [stride_bk, 1],
        B_SHAPE,
        B_LAYOUT,
    )
    c_desc = tma.make_tensor_descriptor(
        c_ptr, [M, N], [stride_cm, 1], [BLOCK_M, BLOCK_N], C_LAYOUT
    )

    a_bufs = gl.allocate_shared_memory(
        DTYPE, [NUM_BUFFERS, BLOCK_M, BLOCK_K], A_LAYOUT
    )
    b_bufs = gl.allocate_shared_memory(DTYPE, [NUM_BUFFERS] + B_SHAPE, B_LAYOUT)

    pid_m = gl.program_id(0)
    pid_n = gl.program_id(1)
    off_m = pid_m * BLOCK_M
    off_n = pid_n * BLOCK_N

    tma_bars = gl.allocate_shared_memory(
        gl.int64, [NUM_BUFFERS, 1], mbarrier.MBarrierLayout()
    )
    mma_bars = gl.allocate_shared_memory(
        gl.int64, [NUM_BUFFERS, 1], mbarrier.MBarrierLayout()
    )
    for i in gl.static_range(NUM_BUFFERS):
        mbarrier.init(tma_bars.index(i), count=1)
        mbarrier.init(mma_bars.index(i), count=1)

    acc_tmem = allocate_tensor_memory(gl.float32, [BLOCK_M, BLOCK_N], TMEM_LAYOUT)
    idx = 0
    phase = 0
    use_acc = False
    for k in range(0, K, BLOCK_K):
        a = a_bufs.index(idx)
        b = b_bufs.index(idx)
        tma_bar = tma_bars.index(idx)
        mma_bar = mma_bars.index(idx)
        mbarrier.expect(
            tma_bar, a_desc.block_type.nbytes + b_desc.block_type.nbytes
        )
        tma.async_copy_global_to_shared(a_desc, [off_m, k], tma_bar, a)
        tma.async_copy_global_to_shared(
            b_desc, [off_n, k] if TRANS_B else [k, off_n], tma_bar, b
        )
        mbarrier.wait(tma_bar, phase=phase)

        if TRANS_B:
            b = b.permute((1, 0))
        tcgen05_mma(a, b, acc_tmem, use_acc=use_acc)
        tcgen05_commit(mma_bar)
        mbarrier.wait(mma_bar, phase=phase)
        use_acc = True

        idx += 1
        if idx == NUM_BUFFERS:
            idx = 0
            phase ^= 1

    for i in gl.static_range(NUM_BUFFERS):
        mbarrier.invalidate(tma_bars.index(i))
        mbarrier.invalidate(mma_bars.index(i))

    acc = acc_tmem.load(TMEM_REG)
    c_smem = gl.allocate_shared_memory(DTYPE, [BLOCK_M, BLOCK_N], C_LAYOUT)
    c_smem.store(acc.to(DTYPE))
    fence_async_shared()
    tma.async_copy_shared_to_global(c_desc, [off_m, off_n], c_smem)
    tma.store_wait(pendings=0)

# config = {"BLOCK_K": 32, "BLOCK_M": 128, "BLOCK_N": 64, "arch": "sm_100", "dtype": "fp16", "num_buffers": 2, "num_warps": 8, "trans_b": 1}
# arch = sm_100


// ===== COMPILED SASS (sm_100a) =====

	.target	sm_100a

	.elftype	@"ET_EXEC"


//--------------------- .note.nv.tkinfo           --------------------------
	.section	.note.nv.tkinfo,"",@"SHT_NOTE"
	.sectionflags	@"SHF_NOTE_NV_TKINFO"
	.tkinfo
        /*0018*/ 	.word	0x00000081
        /*0030*/ 	.string	""
        /*0030*/ 	.string	"ptxas-blackwell"
        /*0030*/ 	.string	"Cuda compilation tools, release 12.9, V12.9.86"
        /*0030*/ 	.string	"Build cuda_12.9.r12.9/compiler.36037853_0"
        /*0030*/ 	.string	"-v  -suppress-debug-info  -lineinfo  -arch sm_100a "



//--------------------- .note.nv.cuver            --------------------------
	.section	.note.nv.cuver,"",@"SHT_NOTE"
	.sectionflags	@"SHF_NOTE_NV_CUVER"
        /*0018*/ 	.short	0x0001
        /*001a*/ 	.short	0x0064
        /*001c*/ 	.short	0x0001
        /*001e*/ 	.short	0x0000
        /*0020*/ 	.short	0x0001
        /*0022*/ 	.short	0x0000


//--------------------- .nv.info                  --------------------------
	.section	.nv.info,"",@"SHT_CUDA_INFO"
	.align	4


	//----- nvinfo : EIATTR_REGCOUNT
	.align		4
        /*0000*/ 	.byte	0x04, 0x2f
        /*0002*/ 	.short	(.L_4 - .L_3)
	.align		4
.L_3:
        /*0004*/ 	.word	index@(gluon_tcgen05)
        /*0008*/ 	.word	0x00000027


	//----- nvinfo : EIATTR_FRAME_SIZE
	.align		4
.L_4:
        /*000c*/ 	.byte	0x04, 0x11
        /*000e*/ 	.short	(.L_6 - .L_5)
	.align		4
.L_5:
        /*0010*/ 	.word	index@($__internal_2_$__cuda_sm10x_tcgen05_guardrail_trap_unallocated_columns_being_dealloced)
        /*0014*/ 	.word	0x00000000


	//----- nvinfo : EIATTR_FRAME_SIZE
	.align		4
.L_6:
        /*0018*/ 	.byte	0x04, 0x11
        /*001a*/ 	.short	(.L_8 - .L_7)
	.align		4
.L_7:
        /*001c*/ 	.word	index@($__internal_1_$__cuda_sm10x_tcgen05_guardrail_trap_phase_invalid_during_alloc)
        /*0020*/ 	.word	0x00000000


	//----- nvinfo : EIATTR_FRAME_SIZE
	.align		4
.L_8:
        /*0024*/ 	.byte	0x04, 0x11
        /*0026*/ 	.short	(.L_10 - .L_9)
	.align		4
.L_9:
        /*0028*/ 	.word	index@($__internal_0_$__cuda_sm10x_tcgen05_guardrail_trap_col_being_dealloced_not_returned_by_alloc)
        /*002c*/ 	.word	0x00000000


	//----- nvinfo : EIATTR_FRAME_SIZE
	.align		4
.L_10:
        /*0030*/ 	.byte	0x04, 0x11
        /*0032*/ 	.short	(.L_12 - .L_11)
	.align		4
.L_11:
        /*0034*/ 	.word	index@(gluon_tcgen05)
        /*0038*/ 	.word	0x00000000


	//----- nvinfo : EIATTR_MIN_STACK_SIZE
	.align		4
.L_12:
        /*003c*/ 	.byte	0x04, 0x12
        /*003e*/ 	.short	(.L_14 - .L_13)
	.align		4
.L_13:
        /*0040*/ 	.word	index@(gluon_tcgen05)
        /*0044*/ 	.word	0x00000000
.L_14:


//--------------------- .nv.info.gluon_tcgen05    --------------------------
	.section	.nv.info.gluon_tcgen05,"",@"SHT_CUDA_INFO"
	.sectionflags	@""
	.align	4


	//----- nvinfo : EIATTR_CUDA_API_VERSION
	.align		4
        /*0000*/ 	.byte	0x04, 0x37
        /*0002*/ 	.short	(.L_16 - .L_15)
.L_15:
        /*0004*/ 	.word	0x00000081


	//----- nvinfo : EIATTR_KPARAM_INFO
	.align		4
.L_16:
        /*0008*/ 	.byte	0x04, 0x17
        /*000a*/ 	.short	(.L_18 - .L_17)
.L_17:
        /*000c*/ 	.word	0x00000000
        /*0010*/ 	.short	0x000a
        /*0012*/ 	.short	0x0048
        /*0014*/ 	.byte	0x00, 0xf4, 0x21, 0x00


	//----- nvinfo : EIATTR_KPARAM_INFO
	.align		4
.L_18:
        /*0018*/ 	.byte	0x04, 0x17
        /*001a*/ 	.short	(.L_20 - .L_19)
.L_19:
        /*001c*/ 	.word	0x00000000
        /*0020*/ 	.short	0x0009
        /*0022*/ 	.short	0x0040
        /*0024*/ 	.byte	0x00, 0xf4, 0x21, 0x00


	//----- nvinfo : EIATTR_KPARAM_INFO
	.align		4
.L_20:
        /*0028*/ 	.byte	0x04, 0x17
        /*002a*/ 	.short	(.L_22 - .L_21)
.L_21:
        /*002c*/ 	.word	0x00000000
        /*0030*/ 	.short	0x0008
        /*0032*/ 	.short	0x0038
        /*0034*/ 	.byte	0x00, 0xf0, 0x21, 0x00


	//----- nvinfo : EIATTR_KPARAM_INFO
	.align		4
.L_22:
        /*0038*/ 	.byte	0x04, 0x17
        /*003a*/ 	.short	(.L_24 - .L_23)
.L_23:
        /*003c*/ 	.word	0x00000000
        /*0040*/ 	.short	0x0007
        /*0042*/ 	.short	0x0030
        /*0044*/ 	.byte	0x00, 0xf0, 0x21, 0x00


	//----- nvinfo : EIATTR_KPARAM_INFO
	.align		4
.L_24:
        /*0048*/ 	.byte	0x04, 0x17
        /*004a*/ 	.short	(.L_26 - .L_25)
.L_25:
        /*004c*/ 	.word	0x00000000
        /*0050*/ 	.short	0x0006
        /*0052*/ 	.short	0x0028
        /*0054*/ 	.byte	0x00, 0xf0, 0x21, 0x00


	//----- nvinfo : EIATTR_KPARAM_INFO
	.align		4
.L_26:
        /*0058*/ 	.byte	0x04, 0x17
        /*005a*/ 	.short	(.L_28 - .L_27)
.L_27:
        /*005c*/ 	.word	0x00000000
        /*0060*/ 	.short	0x0005
        /*0062*/ 	.short	0x0020
        /*0064*/ 	.byte	0x00, 0xf0, 0x11, 0x00


	//----- nvinfo : EIATTR_KPARAM_INFO
	.align		4
.L_28:
        /*0068*/ 	.byte	0x04, 0x17
        /*006a*/ 	.short	(.L_30 - .L_29)
.L_29:
        /*006c*/ 	.word	0x00000000
        /*0070*/ 	.short	0x0004
        /*0072*/ 	.short	0x001c
        /*0074*/ 	.byte	0x00, 0xf0, 0x11, 0x00


	//----- nvinfo : EIATTR_KPARAM_INFO
	.align		4
.L_30:
        /*0078*/ 	.byte	0x04, 0x17
        /*007a*/ 	.short	(.L_32 - .L_31)
.L_31:
        /*007c*/ 	.word	0x00000000
        /*0080*/ 	.short	0x0003
        /*0082*/ 	.short	0x0018
        /*0084*/ 	.byte	0x00, 0xf0, 0x11, 0x00


	//----- nvinfo : EIATTR_KPARAM_INFO
	.align		4
.L_32:
        /*0088*/ 	.byte	0x04, 0x17
        /*008a*/ 	.short	(.L_34 - .L_33)
.L_33:
        /*008c*/ 	.word	0x00000000
        /*0090*/ 	.short	0x0002
        /*0092*/ 	.short	0x0010
        /*0094*/ 	.byte	0x00, 0xf4, 0x21, 0x00


	//----- nvinfo : EIATTR_KPARAM_INFO
	.align		4
.L_34:
        /*0098*/ 	.byte	0x04, 0x17
        /*009a*/ 	.short	(.L_36 - .L_35)
.L_35:
        /*009c*/ 	.word	0x00000000
        /*00a0*/ 	.short	0x0001
        /*00a2*/ 	.short	0x0008
        /*00a4*/ 	.byte	0x00, 0xf4, 0x21, 0x00


	//----- nvinfo : EIATTR_KPARAM_INFO
	.align		4
.L_36:
        /*00a8*/ 	.byte	0x04, 0x17
        /*00aa*/ 	.short	(.L_38 - .L_37)
.L_37:
        /*00ac*/ 	.word	0x00000000
        /*00b0*/ 	.short	0x0000
        /*00b2*/ 	.short	0x0000
        /*00b4*/ 	.byte	0x00, 0xf4, 0x21, 0x00


	//----- nvinfo : EIATTR_AT_ENTRY_FRAGMENTS
	.align		4
.L_38:
        /*00b8*/ 	.byte	0x04, 0x4f
        /*00ba*/ 	.short	(.L_40 - .L_39)


	//   ....[0]....
.L_39:
        /*00bc*/ 	.word	0x00000004


	//----- nvinfo : EIATTR_RESERVED_SMEM_USED
	.align		4
.L_40:
        /*00c0*/ 	.byte	0x01, 0x41
	.zero		2


	//----- nvinfo : EIATTR_SPARSE_MMA_MASK
	.align		4
        /*00c4*/ 	.byte	0x03, 0x50
        /*00c6*/ 	.short	0x0000


	//----- nvinfo : EIATTR_TCGEN05_1CTA_USED
	.align		4
        /*00c8*/ 	.byte	0x01, 0x51
	.zero		2


	//----- nvinfo : EIATTR_MAXREG_COUNT
	.align		4
        /*00cc*/ 	.byte	0x03, 0x1b
        /*00ce*/ 	.short	0x00ff


	//----- nvinfo : EIATTR_NUM_BARRIERS
	.align		4
        /*00d0*/ 	.byte	0x02, 0x4c
        /*00d2*/ 	.byte	0x01
	.zero		1


	//----- nvinfo : EIATTR_INT_WARP_WIDE_INSTR_OFFSETS
	.align		4
        /*00d4*/ 	.byte	0x04, 0x31
        /*00d6*/ 	.short	(.L_42 - .L_41)


	//   ....[0]....
.L_41:
        /*00d8*/ 	.word	0x00001770


	//   ....[1]....
        /*00dc*/ 	.word	0x00001790


	//   ....[2]....
        /*00e0*/ 	.word	0x00001820


	//   ....[3]....
        /*00e4*/ 	.word	0x000019d0


	//   ....[4]....
        /*00e8*/ 	.word	0x000019e0


	//   ....[5]....
        /*00ec*/ 	.word	0x000019f0


	//   ....[6]....
        /*00f0*/ 	.word	0x00001a00


	//   ....[7]....
        /*00f4*/ 	.word	0x00001c80


	//   ....[8]....
        /*00f8*/ 	.word	0x00001c90


	//   ....[9]....
        /*00fc*/ 	.word	0x00001e10


	//   ....[10]....
        /*0100*/ 	.word	0x00001e60


	//   ....[11]....
        /*0104*/ 	.word	0x00001e70


	//   ....[12]....
        /*0108*/ 	.word	0x00001ea0


	//   ....[13]....
        /*010c*/ 	.word	0x000020b0


	//   ....[14]....
        /*0110*/ 	.word	0x000020c0


	//   ....[15]....
        /*0114*/ 	.word	0x00002390


	//   ....[16]....
        /*0118*/ 	.word	0x000023a0


	//   ....[17]....
        /*011c*/ 	.word	0x00002710


	//   ....[18]....
        /*0120*/ 	.word	0x00002760


	//----- nvinfo : EIATTR_COOP_GROUP_MASK_REGIDS
	.align		4
.L_42:
        /*0124*/ 	.byte	0x04, 0x29
        /*0126*/ 	.short	(.L_44 - .L_43)


	//   ....[0]....
.L_43:
        /*0128*/ 	.word	0xffffffff


	//   ....[1]....
        /*012c*/ 	.word	0xffffffff


	//   ....[2]....
        /*0130*/ 	.word	0xffffffff


	//   ....[3]....
        /*0134*/ 	.word	0xffffffff


	//   ....[4]....
        /*0138*/ 	.word	0xffffffff


	//   ....[5]....
        /*013c*/ 	.word	0xffffffff


	//   ....[6]....
        /*0140*/ 	.word	0xffffffff


	//   ....[7]....
        /*0144*/ 	.word	0xffffffff


	//   ....[8]....
        /*0148*/ 	.word	0xffffffff


	//   ....[9]....
        /*014c*/ 	.word	0xffffffff


	//----- nvinfo : EIATTR_COOP_GROUP_INSTR_OFFSETS
	.align		4
.L_44:
        /*0150*/ 	.byte	0x04, 0x28
        /*0152*/ 	.short	(.L_46 - .L_45)


	//   ....[0]....
.L_45:
        /*0154*/ 	.word	0x00000050


	//   ....[1]....
        /*0158*/ 	.word	0x00000310


	//   ....[2]....
        /*015c*/ 	.word	0x00000500


	//   ....[3]....
        /*0160*/ 	.word	0x000009a0


	//   ....[4]....
        /*0164*/ 	.word	0x00000ae0


	//   ....[5]....
        /*0168*/ 	.word	0x00000fe0


	//   ....[6]....
        /*016c*/ 	.word	0x00001120


	//   ....[7]....
        /*0170*/ 	.word	0x00001610


	//   ....[8]....
        /*0174*/ 	.word	0x000025a0


	//   ....[9]....
        /*0178*/ 	.word	0x00002810


	//----- nvinfo : EIATTR_VRC_CTA_INIT_COUNT
	.align		4
.L_46:
        /*017c*/ 	.byte	0x02, 0x4a
        /*017e*/ 	.byte	0x80
	.zero		1


	//----- nvinfo : EIATTR_MBARRIER_INSTR_OFFSETS
	.align		4
        /*0180*/ 	.byte	0x04, 0x39
        /*0182*/ 	.short	(.L_48 - .L_47)


	//   ....[0]....
.L_47:
        /*0184*/ 	.word	0x00001840
        /*0188*/ 	.word	0x000000ff
        /*018c*/ 	.word	0x00006000
        /*0190*/ 	.short	0x0100
        /*0192*/ 	.byte	0x08
	.zero		1


	//   ....[1]....
        /*0194*/ 	.word	0x00001850
        /*0198*/ 	.word	0x000000ff
        /*019c*/ 	.word	0x00006010
        /*01a0*/ 	.short	0x0100
        /*01a2*/ 	.byte	0x08
	.zero		1


	//   ....[2]....
        /*01a4*/ 	.word	0x00001900
        /*01a8*/ 	.word	0x000000ff
        /*01ac*/ 	.word	0x00006008
        /*01b0*/ 	.short	0x0100
        /*01b2*/ 	.byte	0x08
	.zero		1


	//   ....[3]....
        /*01b4*/ 	.word	0x00001910
        /*01b8*/ 	.word	0x000000ff
        /*01bc*/ 	.word	0x00006018
        /*01c0*/ 	.short	0x0100
        /*01c2*/ 	.byte	0x08
	.zero		1


	//   ....[4]....
        /*01c4*/ 	.word	0x00001ae0
        /*01c8*/ 	.word	0x000000ff
        /*01cc*/ 	.word	0x00006000
        /*01d0*/ 	.short	0x010a
        /*01d2*/ 	.byte	0x08
	.zero		1


	//   ....[5]....
        /*01d4*/ 	.word	0x00001ce0
        /*01d8*/ 	.word	0x000000ff
        /*01dc*/ 	.word	0x00006010
        /*01e0*/ 	.short	0x010a
        /*01e2*/ 	.byte	0x08
	.zero		1


	//   ....[6]....
        /*01e4*/ 	.word	0x00001f10
        /*01e8*/ 	.word	0x000000ff
        /*01ec*/ 	.word	0x00006000
        /*01f0*/ 	.short	0x010a
        /*01f2*/ 	.byte	0x1c
	.zero		1


	//   ....[7]....
        /*01f4*/ 	.word	0x00002100
        /*01f8*/ 	.word	0x000000ff
        /*01fc*/ 	.word	0x00006010
        /*0200*/ 	.short	0x010a
        /*0202*/ 	.byte	0x1c
	.zero		1


	//   ....[8]....
        /*0204*/ 	.word	0x000021d0
        /*0208*/ 	.word	0x000000ff
        /*020c*/ 	.word	0x00006000
        /*0210*/ 	.short	0x0108
        /*0212*/ 	.byte	0x08
	.zero		1


	//   ....[9]....
        /*0214*/ 	.word	0x000021e0
        /*0218*/ 	.word	0x000000ff
        /*021c*/ 	.word	0x00006010
        /*0220*/ 	.short	0x0108
        /*0222*/ 	.byte	0x08
	.zero		1


	//   ....[10]....
        /*0224*/ 	.word	0x00002230
        /*0228*/ 	.word	0x000000ff
        /*022c*/ 	.word	0x00006008
        /*0230*/ 	.short	0x0108
        /*0232*/ 	.byte	0x08
	.zero		1


	//   ....[11]....
        /*0234*/ 	.word	0x00002240
        /*0238*/ 	.word	0x000000ff
        /*023c*/ 	.word	0x00006018
        /*0240*/ 	.short	0x0108
        /*0242*/ 	.byte	0x08
	.zero		1


	//   ....[12]....
        /*0244*/ 	.word	0x00002830
        /*0248*/ 	.word	0x000000ff
        /*024c*/ 	.word	0x00006000
        /*0250*/ 	.short	0x010a
        /*0252*/ 	.byte	0x08
	.zero		1


	//   ....[13]....
        /*0254*/ 	.word	0x00002860
        /*0258*/ 	.word	0x000000ff
        /*025c*/ 	.word	0x00006010
        /*0260*/ 	.short	0x010a
        /*0262*/ 	.byte	0x08
	.zero		1


	//   ....[14]....
        /*0264*/ 	.word	0x00002890
        /*0268*/ 	.word	0x000000ff
        /*026c*/ 	.word	0x00006000
        /*0270*/ 	.short	0x010a
        /*0272*/ 	.byte	0x1c
	.zero		1


	//   ....[15]....
        /*0274*/ 	.word	0x000028c0
        /*0278*/ 	.word	0x000000ff
        /*027c*/ 	.word	0x00006010
        /*0280*/ 	.short	0x010a
        /*0282*/ 	.byte	0x1c
	.zero		1


	//----- nvinfo : EIATTR_NUM_MBARRIERS
	.align		4
.L_48:
        /*0284*/ 	.byte	0x03, 0x38
        /*0286*/ 	.short	0x0004


	//----- nvinfo : EIATTR_EXIT_INSTR_OFFSETS
	.align		4
        /*0288*/ 	.byte	0x04, 0x1c
        /*028a*/ 	.short	(.L_50 - .L_49)


	//   ....[0]....
.L_49:
        /*028c*/ 	.word	0x00002820


	//----- nvinfo : EIATTR_REQNTID
	.align		4
.L_50:
        /*0290*/ 	.byte	0x04, 0x10
        /*0292*/ 	.short	(.L_52 - .L_51)
.L_51:
        /*0294*/ 	.word	0x00000100
        /*0298*/ 	.word	0x00000001
        /*029c*/ 	.word	0x00000001


	//----- nvinfo : EIATTR_CRS_STACK_SIZE
	.align		4
.L_52:
        /*02a0*/ 	.byte	0x04, 0x1e
        /*02a2*/ 	.short	(.L_54 - .L_53)
.L_53:
        /*02a4*/ 	.word	0x00000000


	//----- nvinfo : EIATTR_CBANK_PARAM_SIZE
	.align		4
.L_54:
        /*02a8*/ 	.byte	0x03, 0x19
        /*02aa*/ 	.short	0x0050


	//----- nvinfo : EIATTR_PARAM_CBANK
	.align		4
        /*02ac*/ 	.byte	0x04, 0x0a
        /*02ae*/ 	.short	(.L_56 - .L_55)
	.align		4
.L_55:
        /*02b0*/ 	.word	index@(.nv.constant0.gluon_tcgen05)
        /*02b4*/ 	.short	0x0380
        /*02b6*/ 	.short	0x0050


	//----- nvinfo : EIATTR_SW_WAR
	.align		4
.L_56:
        /*02b8*/ 	.byte	0x04, 0x36
        /*02ba*/ 	.short	(.L_58 - .L_57)
.L_57:
        /*02bc*/ 	.word	0x00000008
.L_58:


//--------------------- .nv.compat                --------------------------
	.section	.nv.compat,"",@"SHT_CUDA_COMPAT_INFO"
	.align	4
        /*0000*/ 	.byte	0x02, 0x02, 0x02, 0x00, 0x02, 0x05, 0x05, 0x00, 0x02, 0x03, 0x03, 0x00, 0x02, 0x06, 0x01, 0x00


//--------------------- .nv.callgraph             --------------------------
	.section	.nv.callgraph,"",@"SHT_CUDA_CALLGRAPH"
	.align	4
	.sectionentsize	8
	.align		4
        /*0000*/ 	.word	0x00000000
	.align		4
        /*0004*/ 	.word	0xffffffff
	.align		4
        /*0008*/ 	.word	0x00000000
	.align		4
        /*000c*/ 	.word	0xfffffffe
	.align		4
        /*0010*/ 	.word	0x00000000
	.align		4
        /*0014*/ 	.word	0xfffffffd
	.align		4
        /*0018*/ 	.word	0x00000000
	.align		4
        /*001c*/ 	.word	0xfffffffc


//--------------------- .text.gluon_tcgen05       --------------------------
	.section	.text.gluon_tcgen05,"ax",@progbits
	.align	128
        .global         gluon_tcgen05
        .type           gluon_tcgen05,@function
        .size           gluon_tcgen05,(.L_x_77 - gluon_tcgen05)
        .other          gluon_tcgen05,@"STO_CUDA_ENTRY STV_DEFAULT"
gluon_tcgen05:
.text.gluon_tcgen05:
[----:B------:R-:W1:Y:S01]  /*0000*/  LDC R1, c[0x0][0x37c] ;  /* 0x0000df00ff017b82 */ /* 0x000e620000000800 */
[----:B------:R-:W2:Y:S02]  /*0010*/  S2R R0, SR_TID.X ;  /* 0x0000000000007919 */ /* 0x000ea40000002100 */
[----:B--2---:R-:W-:-:S13]  /*0020*/  ISETP.GE.U32.AND P2, PT, R0, 0x20, PT ;  /* 0x000000200000780c */ /* 0x004fda0003f46070 */
[----:B------:R-:W-:Y:S05]  /*0030*/  @P2 BRA `(.L_x_0) ;  /* 0x0000000000b82947 */ /* 0x000fea0003800000 */
[----:B------:R-:W2:Y:S01]  /*0040*/  S2UR UR6, SR_CgaCtaId ;  /* 0x00000000000679c3 */ /* 0x000ea20000008800 */
[----:B------:R-:W-:Y:S01]  /*0050*/  NOP ;  /* 0x0000000000007918 */ /* 0x000fe20000000000 */
[----:B------:R-:W-:Y:S02]  /*0060*/  UMOV UR4, 0x40 ;  /* 0x0000004000047882 */ /* 0x000fe40000000000 */
[----:B--2---:R-:W-:-:S09]  /*0070*/  ULEA UR4, UR6, UR4, 0x18 ;  /* 0x0000000406047291 */ /* 0x004fd2000f8ec0ff */
[----:B------:R-:W2:Y:S01]  /*0080*/  LDS.U8 R2, [UR4] ;  /* 0x00000004ff027984 */ /* 0x000ea20008000000 */
[----:B------:R-:W-:Y:S02]  /*0090*/  UMOV UR4, 0x400 ;  /* 0x0000040000047882 */ /* 0x000fe40000000000 */
[----:B------:R-:W-:Y:S01]  /*00a0*/  ULEA UR4, UR6, UR4, 0x18 ;  /* 0x0000000406047291 */ /* 0x000fe2000f8ec0ff */
[----:B--2---:R-:W-:-:S13]  /*00b0*/  ISETP.NE.AND P0, PT, R2, RZ, PT ;  /* 0x000000ff0200720c */ /* 0x004fda0003f05270 */
[----:B------:R-:W-:Y:S05]  /*00c0*/  @P0 BRA `(.L_x_1) ;  /* 0x00000000007c0947 */ /* 0x000fea0003800000 */
[----:B------:R-:W-:-:S13]  /*00d0*/  ELECT P0, URZ, PT ;  /* 0x0000000000ff782f */ /* 0x000fda0003800000 */
[----:B------:R-:W-:Y:S05]  /*00e0*/  @!P0 BRA `(.L_x_2) ;  /* 0x0000000000848947 */ /* 0x000fea0003800000 */
[----:B------:R-:W-:Y:S01]  /*00f0*/  UMOV UR5, 0x2 ;  /* 0x0000000200057882 */ /* 0x000fe20000000000 */
[----:B------:R-:W-:Y:S02]  /*0100*/  IMAD.MOV.U32 R5, RZ, RZ, 0x1 ;  /* 0x00000001ff057424 */ /* 0x000fe400078e00ff */
[----:B------:R-:W-:Y:S02]  /*0110*/  IMAD.MOV.U32 R3, RZ, RZ, 0x3 ;  /* 0x00000003ff037424 */ /* 0x000fe400078e00ff */
[----:B------:R-:W-:Y:S04]  /*0120*/  DEPBAR.LE SB2, 0x36 ;  /* 0x0000ad800000791a */ /* 0x000fe80000000000 */
[----:B------:R-:W2:Y:S02]  /*0130*/  UTCATOMSWS.FIND_AND_SET.ALIGN UP0, UR5, UR5 ;  /* 0x00000005000575e3 */ /* 0x000ea40008000800 */
[----:B--2---:R-:W-:-:S04]  /*0140*/  PLOP3.LUT P0, PT, PT, PT, UP0, 0x80, 0x8 ;  /* 0x000000000008781c */ /* 0x004fc80003f0f008 */
[----:B------:R-:W-:-:S04]  /*0150*/  SEL R2, RZ, 0xffffffff, !P0 ;  /* 0xffffffffff027807 */ /* 0x000fc80004000000 */
[----:B------:R-:W-:Y:S01]  /*0160*/  ISETP.NE.AND P0, PT, R2, RZ, PT ;  /* 0x000000ff0200720c */ /* 0x000fe20003f05270 */
[----:B------:R-:W-:-:S12]  /*0170*/  IMAD.U32 R2, RZ, RZ, UR5 ;  /* 0x00000005ff027e24 */ /* 0x000fd8000f8e00ff */
[----:B------:R-:W-:Y:S05]  /*0180*/  @P0 BRA `(.L_x_3) ;  /* 0x0000000000240947 */ /* 0x000fea0003800000 */
.L_x_4:
[----:B------:R-:W-:Y:S05]  /*0190*/  NANOSLEEP 0x64 ;  /* 0x000000640000795d */ /* 0x000fea0003800000 */
[----:B------:R-:W-:-:S05]  /*01a0*/  UMOV UR5, 0x2 ;  /* 0x0000000200057882 */ /* 0x000fca0000000000 */
[----:B------:R-:W-:Y:S04]  /*01b0*/  DEPBAR.LE SB2, 0x36 ;  /* 0x0000ad800000791a */ /* 0x000fe80000000000 */
[----:B------:R-:W2:Y:S02]  /*01c0*/  UTCATOMSWS.FIND_AND_SET.ALIGN UP0, UR5, UR5 ;  /* 0x00000005000575e3 */ /* 0x000ea40008000800 */
[----:B--2---:R-:W-:-:S04]  /*01d0*/  PLOP3.LUT P0, PT, PT, PT, UP0, 0x80, 0x8 ;  /* 0x000000000008781c */ /* 0x004fc80003f0f008 */
[----:B------:R-:W-:-:S04]  /*01e0*/  SEL R2, RZ, 0xffffffff, !P0 ;  /* 0xffffffffff027807 */ /* 0x000fc80004000000 */
[----:B------:R-:W-:Y:S01]  /*01f0*/  ISETP.NE.AND P0, PT, R2, RZ, PT ;  /* 0x000000ff0200720c */ /* 0x000fe20003f05270 */
[----:B------:R-:W-:-:S12]  /*0200*/  IMAD.U32 R2, RZ, RZ, UR5 ;  /* 0x00000005ff027e24 */ /* 0x000fd8000f8e00ff */
[----:B------:R-:W-:Y:S05]  /*0210*/  @!P0 BRA `(.L_x_4) ;  /* 0xfffffffc00dc8947 */ /* 0x000fea000383ffff */
.L_x_3:
[C---:B------:R-:W-:Y:S01]  /*0220*/  VIADD R4, R2.reuse, 0x10 ;  /* 0x0000001002047836 */ /* 0x040fe20000000000 */
[----:B------:R-:W-:Y:S01]  /*0230*/  UMOV UR5, 0x50 ;  /* 0x0000005000057882 */ /* 0x000fe20000000000 */
[----:B------:R-:W-:Y:S01]  /*0240*/  SHF.L.U32 R3, R3, R2, RZ ;  /* 0x0000000203037219 */ /* 0x000fe200000006ff */
[----:B------:R-:W-:Y:S01]  /*0250*/  ULEA UR5, UR6, UR5, 0x18 ;  /* 0x0000000506057291 */ /* 0x000fe2000f8ec0ff */
[----:B------:R-:W-:Y:S01]  /*0260*/  IMAD.SHL.U32 R2, R2, 0x20, RZ ;  /* 0x0000002002027824 */ /* 0x000fe200078e00ff */
[----:B------:R-:W-:-:S04]  /*0270*/  SHF.L.U32 R4, R5, R4, RZ ;  /* 0x0000000405047219 */ /* 0x000fc800000006ff */
[----:B------:R-:W-:-:S05]  /*0280*/  LOP3.LUT R3, R4, R3, RZ, 0xfc, !PT ;  /* 0x0000000304037212 */ /* 0x000fca00078efcff */
[----:B------:R2:W-:Y:S04]  /*0290*/  ATOMS.OR RZ, [UR5], R3 ;  /* 0x00000003ffff798c */ /* 0x0005e8000b000005 */
[----:B------:R2:W-:Y:S01]  /*02a0*/  STS [UR4], R2 ;  /* 0x00000002ff007988 */ /* 0x0005e20008000804 */
[----:B------:R-:W-:Y:S05]  /*02b0*/  BRA `(.L_x_2) ;  /* 0x0000000000107947 */ /* 0x000fea0003800000 */
.L_x_1:
[----:B------:R-:W-:Y:S01]  /*02c0*/  IMAD.MOV.U32 R3, RZ, RZ, -0x1 ;  /* 0xffffffffff037424 */ /* 0x000fe200078e00ff */
[----:B------:R-:W-:-:S04]  /*02d0*/  MOV R2, 0x300 ;  /* 0x0000030000027802 */ /* 0x000fc80000000f00 */
[----:B------:R2:W-:Y:S03]  /*02e0*/  STS [UR4], R3 ;  /* 0x00000003ff007988 */ /* 0x0005e60008000804 */
[----:B-12---:R-:W-:Y:S05]  /*02f0*/  CALL.REL.NOINC `($__internal_1_$__cuda_sm10x_tcgen05_guardrail_trap_phase_invalid_during_alloc) ;  /* 0x0000002400887944 */ /* 0x006fea0003c00000 */
.L_x_2:
[----:B------:R-:W-:Y:S05]  /*0300*/  WARPSYNC.ALL ;  /* 0x0000000000007948 */ /* 0x000fea0003800000 */
[----:B------:R-:W-:Y:S01]  /*0310*/  NOP ;  /* 0x0000000000007918 */ /* 0x000fe20000000000 */
.L_x_0:
[----:B------:R-:W3:Y:S08]  /*0320*/  S2UR UR4, SR_CgaCtaId ;  /* 0x00000000000479c3 */ /* 0x000ef00000008800 */
[----:B------:R-:W-:Y:S01]  /*0330*/  BAR.SYNC.DEFER_BLOCKING 0x0 ;  /* 0x0000000000007b1d */ /* 0x000fe20000010000 */
[----:B------:R-:W-:-:S05]  /*0340*/  LOP3.LUT R36, R0, 0xff, RZ, 0xc0, !PT ;  /* 0x000000ff00247812 */ /* 0x000fca00078ec0ff */
[----:B------:R-:W-:Y:S02]  /*0350*/  UMOV UR8, 0x400 ;  /* 0x0000040000087882 */ /* 0x000fe40000000000 */
[----:B--2---:R-:W2:Y:S08]  /*0360*/  LDC R3, c[0x0][0x398] ;  /* 0x0000e600ff037b82 */ /* 0x004eb00000000800 */
[----:B------:R-:W4:Y:S01]  /*0370*/  LDC R6, c[0x0][0x3a0] ;  /* 0x0000e800ff067b82 */ /* 0x000f220000000800 */
[----:B---3--:R-:W-:-:S07]  /*0380*/  ULEA UR8, UR4, UR8, 0x18 ;  /* 0x0000000804087291 */ /* 0x008fce000f8ec0ff */
[----:B------:R-:W3:Y:S02]  /*0390*/  S2UR UR9, SR_CTAID.Y ;  /* 0x00000000000979c3 */ /* 0x000ee40000002600 */
[----:B------:R-:W5:Y:S06]  /*03a0*/  LDS R4, [UR8] ;  /* 0x00000008ff047984 */ /* 0x000f6c0008000800 */
[----:B------:R-:W-:Y:S06]  /*03b0*/  BAR.SYNC.DEFER_BLOCKING 0x0 ;  /* 0x0000000000007b1d */ /* 0x000fec0000010000 */
[----:B------:R-:W-:Y:S05]  /*03c0*/  @P2 BRA `(.L_x_5) ;  /* 0x0000000000182947 */ /* 0x000fea0003800000 */
[----:B------:R-:W-:Y:S01]  /*03d0*/  ELECT P0, URZ, PT ;  /* 0x0000000000ff782f */ /* 0x000fe20003800000 */
[----:B------:R-:W-:Y:S01]  /*03e0*/  IMAD.MOV.U32 R2, RZ, RZ, 0x1 ;  /* 0x00000001ff027424 */ /* 0x000fe200078e00ff */
[----:B------:R-:W-:Y:S01]  /*03f0*/  UMOV UR5, 0x40 ;  /* 0x0000004000057882 */ /* 0x000fe20000000000 */
[----:B------:R-:W-:Y:S01]  /*0400*/  UVIRTCOUNT.DEALLOC.SMPOOL 0x80 ;  /* 0x000000800000784c */ /* 0x000fe20000000000 */
[----:B------:R-:W-:-:S09]  /*0410*/  ULEA UR5, UR4, UR5, 0x18 ;  /* 0x0000000504057291 */ /* 0x000fd2000f8ec0ff */
[----:B------:R5:W-:Y:S03]  /*0420*/  @P0 STS.U8 [UR5], R2 ;  /* 0x00000002ff000988 */ /* 0x000be60008000005 */
.L_x_5:
[----:B------:R-:W5:Y:S01]  /*0430*/  S2UR UR4, SR_CTAID.Z ;  /* 0x00000000000479c3 */ /* 0x000f620000002700 */
[----:B------:R-:W4:Y:S01]  /*0440*/  LDCU UR5, c[0x0][0x370] ;  /* 0x00006e00ff0577ac */ /* 0x000f220008000800 */
[C---:B------:R-:W-:Y:S01]  /*0450*/  ISETP.GE.U32.AND P0, PT, R36.reuse, 0x20, PT ;  /* 0x000000202400780c */ /* 0x040fe20003f06070 */
[----:B--2--5:R-:W-:Y:S01]  /*0460*/  VIADD R2, R3, 0xffffffff ;  /* 0xffffffff03027836 */ /* 0x024fe20000000000 */
[C---:B------:R-:W-:Y:S01]  /*0470*/  ISETP.NE.U32.AND P3, PT, R36.reuse, RZ, PT ;  /* 0x000000ff2400720c */ /* 0x040fe20003f65070 */
[----:B------:R-:W2:Y:S01]  /*0480*/  LDCU UR6, c[0x0][0x374] ;  /* 0x00006e80ff0677ac */ /* 0x000ea20008000800 */
[----:B------:R-:W-:Y:S01]  /*0490*/  LEA R12, R36, UR8, 0x2 ;  /* 0x00000008240c7c11 */ /* 0x000fe2000f8e10ff */
[----:B----4-:R-:W-:Y:S01]  /*04a0*/  VIADD R9, R6, 0xffffffff ;  /* 0xffffffff06097836 */ /* 0x010fe20000000000 */
[----:B------:R-:W4:Y:S01]  /*04b0*/  S2UR UR7, SR_CTAID.X ;  /* 0x00000000000779c3 */ /* 0x000f220000002500 */
[----:B------:R-:W5:Y:S01]  /*04c0*/  LDCU.64 UR20, c[0x0][0x3c0] ;  /* 0x00007800ff1477ac */ /* 0x000f620008000a00 */
[----:B------:R-:W-:Y:S01]  /*04d0*/  R2UR UR23, R4 ;  /* 0x00000000041772ca */ /* 0x000fe200000e0000 */
[----:B------:R-:W-:Y:S04]  /*04e0*/  BSSY.RECONVERGENT B0, `(.L_x_6) ;  /* 0x0000011000007945 */ /* 0x000fe80003800200 */
[----:B------:R3:W-:Y:S01]  /*04f0*/  @!P0 STS [R12], RZ ;  /* 0x000000ff0c008388 */ /* 0x0007e20000000800 */
[----:B------:R-:W-:-:S03]  /*0500*/  NOP ;  /* 0x0000000000007918 */ /* 0x000fc60000000000 */
[----:B------:R3:W-:Y:S02]  /*0510*/  @!P3 STS [UR8+0x24], R2 ;  /* 0x00002402ff00b988 */ /* 0x0007e40008000808 */
[----:B--23--:R-:W-:Y:S02]  /*0520*/  UIMAD UR4, UR4, UR6, UR9 ;  /* 0x00000006040472a4 */ /* 0x00cfe4000f8e0209 */
[----:B------:R2:W-:Y:S02]  /*0530*/  @!P3 STS [UR8+0x20], R9 ;  /* 0x00002009ff00b988 */ /* 0x0005e40008000808 */
[----:B----4-:R-:W-:-:S04]  /*0540*/  UIMAD UR4, UR4, UR5, UR7 ;  /* 0x00000005040472a4 */ /* 0x010fc8000f8e0207 */
[----:B------:R-:W-:-:S04]  /*0550*/  UIMAD UR4, UR4, 0x180, URZ ;  /* 0x00000180040478a4 */ /* 0x000fc8000f8e02ff */
[----:B-----5:R-:W-:-:S04]  /*0560*/  UIADD3 UR24, UP0, UPT, UR4, UR20, URZ ;  /* 0x0000001404187290 */ /* 0x020fc8000ff1e0ff */
[----:B------:R-:W-:Y:S01]  /*0570*/  ULEA.HI.X.SX32 UR25, UR4, UR21, 0x1, UP0 ;  /* 0x0000001504197291 */ /* 0x000fe200080f0eff */
[----:B--2---:R-:W-:Y:S11]  /*0580*/  @P3 BRA `(.L_x_7) ;  /* 0x0000000000183947 */ /* 0x004ff60003800000 */
[----:B------:R-:W2:Y:S01]  /*0590*/  LDS R3, [UR8+0x8] ;  /* 0x00000808ff037984 */ /* 0x000ea20008000800 */
[----:B------:R-:W3:Y:S01]  /*05a0*/  LDC.64 R10, c[0x0][0x380] ;  /* 0x0000e000ff0a7b82 */ /* 0x000ee20000000a00 */
[----:B------:R-:W-:Y:S02]  /*05b0*/  IMAD.MOV.U32 R4, RZ, RZ, 0x70 ;  /* 0x00000070ff047424 */ /* 0x000fe400078e00ff */
[----:B---3--:R3:W-:Y:S03]  /*05c0*/  STS.64 [UR8], R10 ;  /* 0x0000000aff007988 */ /* 0x0087e60008000a08 */
[----:B--2---:R-:W-:-:S05]  /*05d0*/  LOP3.LUT R3, R3, 0x10, R4, 0xd8, !PT ;  /* 0x0000001003037812 */ /* 0x004fca00078ed804 */
[----:B------:R3:W-:Y:S02]  /*05e0*/  STS [UR8+0x8], R3 ;  /* 0x00000803ff007988 */ /* 0x0007e40008000808 */
.L_x_7:
[----:B------:R-:W-:Y:S05]  /*05f0*/  BSYNC.RECONVERGENT B0 ;  /* 0x0000000000007941 */ /* 0x000fea0003800200 */
.L_x_6:
[----:B------:R-:W-:Y:S04]  /*0600*/  BSSY.RECONVERGENT B0, `(.L_x_8) ;  /* 0x000000a000007945 */ /* 0x000fe80003800200 */
[----:B------:R-:W-:Y:S05]  /*0610*/  @P3 BRA `(.L_x_9) ;  /* 0x0000000000203947 */ /* 0x000fea0003800000 */
[----:B---3--:R-:W2:Y:S01]  /*0620*/  LDS R3, [UR8+0x34] ;  /* 0x00003408ff037984 */ /* 0x008ea20008000800 */
[----:B------:R-:W-:Y:S02]  /*0630*/  IMAD.MOV.U32 R4, RZ, RZ, 0x1f000000 ;  /* 0x1f000000ff047424 */ /* 0x000fe400078e00ff */
[----:B------:R-:W-:Y:S01]  /*0640*/  @!P3 IMAD.MOV.U32 R5, RZ, RZ, 0x7f ;  /* 0x0000007fff05b424 */ /* 0x000fe200078e00ff */
[----:B------:R-:W3:Y:S02]  /*0650*/  @!P3 LDS R8, [UR8+0x38] ;  /* 0x00003808ff08b984 */ /* 0x000ee40008000800 */
[----:B--2---:R-:W-:Y:S02]  /*0660*/  LOP3.LUT R3, R3, 0xff000000, R4, 0xb8, !PT ;  /* 0xff00000003037812 */ /* 0x004fe400078eb804 */
[----:B---3--:R-:W-:-:S03]  /*0670*/  @!P3 LOP3.LUT R4, R8, 0xff, R5, 0xb8, !PT ;  /* 0x000000ff0804b812 */ /* 0x008fc600078eb805 */
[----:B------:R2:W-:Y:S04]  /*0680*/  STS [UR8+0x34], R3 ;  /* 0x00003403ff007988 */ /* 0x0005e80008000808 */
[----:B------:R2:W-:Y:S02]  /*0690*/  @!P3 STS [UR8+0x38], R4 ;  /* 0x00003804ff00b988 */ /* 0x0005e40008000808 */
.L_x_9:
[----:B------:R-:W-:Y:S05]  /*06a0*/  BSYNC.RECONVERGENT B0 ;  /* 0x0000000000007941 */ /* 0x000fea0003800200 */
.L_x_8:
[----:B------:R-:W-:Y:S04]  /*06b0*/  BSSY.RECONVERGENT B0, `(.L_x_10) ;  /* 0x000000e000007945 */ /* 0x000fe80003800200 */
[----:B------:R-:W-:Y:S05]  /*06c0*/  @P3 BRA `(.L_x_11) ;  /* 0x0000000000303947 */ /* 0x000fea0003800000 */
[----:B--2---:R-:W2:Y:S01]  /*06d0*/  LDS R4, [UR8+0x34] ;  /* 0x00003408ff047984 */ /* 0x004ea20008000800 */
[----:B---3--:R-:W3:Y:S03]  /*06e0*/  LDC.64 R10, c[0x0][0x3a8] ;  /* 0x0000ea00ff0a7b82 */ /* 0x008ee60000000a00 */
[----:B------:R-:W4:Y:S01]  /*06f0*/  LDS R3, [UR8+0x1c] ;  /* 0x00001c08ff037984 */ /* 0x000f220008000800 */
[C---:B---3--:R-:W-:Y:S01]  /*0700*/  SHF.L.U64.HI R8, R10.reuse, 0x1, R11 ;  /* 0x000000010a087819 */ /* 0x048fe2000001020b */
[----:B------:R-:W-:-:S03]  /*0710*/  IMAD.SHL.U32 R5, R10, 0x2, RZ ;  /* 0x000000020a057824 */ /* 0x000fc600078e00ff */
[--C-:B------:R-:W-:Y:S02]  /*0720*/  SHF.R.U32.HI R10, RZ, 0x4, R8.reuse ;  /* 0x00000004ff0a7819 */ /* 0x100fe40000011608 */
[----:B------:R-:W-:-:S05]  /*0730*/  SHF.R.U64 R5, R5, 0x4, R8 ;  /* 0x0000000405057819 */ /* 0x000fca0000001208 */
[----:B------:R5:W-:Y:S01]  /*0740*/  STS [UR8+0xc], R5 ;  /* 0x00000c05ff007988 */ /* 0x000be20008000808 */
[----:B--2---:R-:W-:Y:S02]  /*0750*/  LOP3.LUT R4, R4, 0x7, RZ, 0xb8, !PT ;  /* 0x0000000704047812 */ /* 0x004fe400078eb8ff */
[----:B----4-:R-:W-:-:S03]  /*0760*/  LOP3.LUT R3, R3, 0xf, R10, 0xb8, !PT ;  /* 0x0000000f03037812 */ /* 0x010fc600078eb80a */
[----:B------:R5:W-:Y:S04]  /*0770*/  STS [UR8+0x34], R4 ;  /* 0x00003404ff007988 */ /* 0x000be80008000808 */
[----:B------:R5:W-:Y:S02]  /*0780*/  STS [UR8+0x1c], R3 ;  /* 0x00001c03ff007988 */ /* 0x000be40008000808 */
.L_x_11:
[----:B------:R-:W-:Y:S05]  /*0790*/  BSYNC.RECONVERGENT B0 ;  /* 0x0000000000007941 */ /* 0x000fea0003800200 */
.L_x_10:
[----:B------:R-:W-:Y:S04]  /*07a0*/  BSSY.RECONVERGENT B1, `(.L_x_12) ;  /* 0x000001a000017945 */ /* 0x000fe80003800200 */
[----:B------:R-:W-:Y:S04]  /*07b0*/  BSSY.RELIABLE B0, `(.L_x_13) ;  /* 0x0000015000007945 */ /* 0x000fe80003800100 */
[----:B------:R-:W-:Y:S05]  /*07c0*/  @P3 BRA `(.L_x_14) ;  /* 0x0000000000203947 */ /* 0x000fea0003800000 */
[----:B--23-5:R-:W2:Y:S02]  /*07d0*/  LDS R3, [UR8+0x34] ;  /* 0x00003408ff037984 */ /* 0x02cea40008000800 */
[----:B--2---:R-:W-:-:S05]  /*07e0*/  LOP3.LUT R3, R3, 0x38, RZ, 0xb8, !PT ;  /* 0x0000003803037812 */ /* 0x004fca00078eb8ff */
[----:B------:R2:W-:Y:S01]  /*07f0*/  STS [UR8+0x34], R3 ;  /* 0x00003403ff007988 */ /* 0x0005e20008000808 */
[----:B------:R-:W-:Y:S05]  /*0800*/  @P3 BRA `(.L_x_15) ;  /* 0x0000000000203947 */ /* 0x000fea0003800000 */
[----:B--2---:R-:W2:Y:S01]  /*0810*/  LDS R3, [UR8+0x8] ;  /* 0x00000808ff037984 */ /* 0x004ea20008000800 */
[----:B------:R-:W-:-:S05]  /*0820*/  IMAD.MOV.U32 R4, RZ, RZ, 0x780 ;  /* 0x00000780ff047424 */ /* 0x000fca00078e00ff */
[----:B--2---:R-:W-:-:S05]  /*0830*/  LOP3.LUT R3, R3, 0x300, R4, 0xd8, !PT ;  /* 0x0000030003037812 */ /* 0x004fca00078ed804 */
[----:B------:R4:W-:Y:S02]  /*0840*/  STS [UR8+0x8], R3 ;  /* 0x00000803ff007988 */ /* 0x0009e40008000808 */
.L_x_14:
[----:B------:R-:W-:Y:S05]  /*0850*/  @P3 BRA `(.L_x_16) ;  /* 0x0000000000283947 */ /* 0x000fea0003800000 */
[----:B--2345:R-:W2:Y:S02]  /*0860*/  LDS R3, [UR8+0x8] ;  /* 0x00000808ff037984 */ /* 0x03cea40008000800 */
[----:B--2---:R-:W-:-:S05]  /*0870*/  LOP3.LUT R3, R3, 0x1800, RZ, 0xb8, !PT ;  /* 0x0000180003037812 */ /* 0x004fca00078eb8ff */
[----:B------:R3:W-:Y:S02]  /*0880*/  STS [UR8+0x8], R3 ;  /* 0x00000803ff007988 */ /* 0x0007e40008000808 */
.L_x_15:
[----:B------:R-:W-:Y:S05]  /*0890*/  @P3 BREAK.RELIABLE B0 ;  /* 0x0000000000003942 */ /* 0x000fea0003800100 */
[----:B------:R-:W-:Y:S05]  /*08a0*/  @P3 BRA `(.L_x_17) ;  /* 0x0000000000243947 */ /* 0x000fea0003800000 */
[----:B------:R-:W4:Y:S01]  /*08b0*/  LDS R4, [UR8+0x8] ;  /* 0x00000808ff047984 */ /* 0x000f220008000800 */
[----:B--23--:R-:W-:-:S05]  /*08c0*/  IMAD.MOV.U32 R3, RZ, RZ, 0x6000 ;  /* 0x00006000ff037424 */ /* 0x00cfca00078e00ff */
[----:B----4-:R-:W-:-:S04]  /*08d0*/  LOP3.LUT R3, R4, 0x4000, R3, 0xd8, !PT ;  /* 0x0000400004037812 */ /* 0x010fc800078ed803 */
[----:B------:R-:W-:-:S05]  /*08e0*/  LOP3.LUT R3, R3, 0x400000, RZ, 0xb8, !PT ;  /* 0x0040000003037812 */ /* 0x000fca00078eb8ff */
[----:B------:R2:W-:Y:S02]  /*08f0*/  STS [UR8+0x8], R3 ;  /* 0x00000803ff007988 */ /* 0x0005e40008000808 */
.L_x_16:
[----:B------:R-:W-:Y:S05]  /*0900*/  BSYNC.RELIABLE B0 ;  /* 0x0000000000007941 */ /* 0x000fea0003800100 */
.L_x_13:
[----:B--2345:R-:W2:Y:S02]  /*0910*/  @!P3 LDS R3, [UR8+0x8] ;  /* 0x00000808ff03b984 */ /* 0x03cea40008000800 */
[----:B--2---:R-:W-:-:S05]  /*0920*/  @!P3 LOP3.LUT R3, R3, 0x8000, RZ, 0xb8, !PT ;  /* 0x000080000303b812 */ /* 0x004fca00078eb8ff */
[----:B------:R4:W-:Y:S02]  /*0930*/  @!P3 STS [UR8+0x8], R3 ;  /* 0x00000803ff00b988 */ /* 0x0009e40008000808 */
.L_x_17:
[----:B------:R-:W-:Y:S05]  /*0940*/  BSYNC.RECONVERGENT B1 ;  /* 0x0000000000017941 */ /* 0x000fea0003800200 */
.L_x_12:
[----:B------:R-:W-:Y:S05]  /*0950*/  WARPSYNC.ALL ;  /* 0x0000000000007948 */ /* 0x000fea0003800000 */
[----:B------:R-:W-:Y:S01]  /*0960*/  NOP ;  /* 0x0000000000007918 */ /* 0x000fe20000000000 */
[----:B------:R-:W-:Y:S05]  /*0970*/  @P0 BRA `(.L_x_18) ;  /* 0x0000000000300947 */ /* 0x000fea0003800000 */
[----:B--234-:R-:W2:Y:S01]  /*0980*/  S2R R3, SR_LANEID ;  /* 0x0000000000037919 */ /* 0x01cea20000000000 */
[----:B------:R-:W-:Y:S05]  /*0990*/  WARPSYNC.ALL ;  /* 0x0000000000007948 */ /* 0x000fea0003800000 */
[----:B------:R-:W-:Y:S01]  /*09a0*/  NOP ;  /* 0x0000000000007918 */ /* 0x000fe20000000000 */
[----:B--2---:R-:W-:-:S05]  /*09b0*/  IMAD.SHL.U32 R3, R3, 0x4, RZ ;  /* 0x0000000403037824 */ /* 0x004fca00078e00ff */
[----:B------:R-:W2:Y:S01]  /*09c0*/  LDS R7, [R3+UR8] ;  /* 0x0000000803077984 */ /* 0x000ea20008000800 */
[----:B------:R-:W-:-:S05]  /*09d0*/  IADD3 R4, P1, PT, R3, UR24, RZ ;  /* 0x0000001803047c10 */ /* 0x000fca000ff3e0ff */
[----:B------:R-:W-:-:S05]  /*09e0*/  IMAD.X R5, RZ, RZ, UR25, P1 ;  /* 0x00000019ff057e24 */ /* 0x000fca00088e06ff */
[----:B--2---:R5:W2:Y:S01]  /*09f0*/  ATOMG.E.EXCH.STRONG.GPU PT, RZ, [R4], R7 ;  /* 0x0000000704ff73a8 */ /* 0x004aa200041ee100 */
[----:B------:R-:W-:-:S04]  /*0a00*/  DEPBAR {5,4,3,2,1,0} ;  /* 0x0000003f0000791a */ /* 0x000fc80000000000 */
[----:B------:R-:W3:Y:S02]  /*0a10*/  CCTL.E.C.LDCU.IV.DEEP [UR24] ;  /* 0x0000000018007540 */ /* 0x000ee40009c08000 */
[----:B---3--:R5:W-:Y:S01]  /*0a20*/  UTMACCTL.IV [UR24] ;  /* 0x00000000180079b9 */ /* 0x008be20008000000 */
[----:B------:R-:W-:Y:S01]  /*0a30*/  NOP ;  /* 0x0000000000007918 */ /* 0x000fe20000000000 */
.L_x_18:
[----:B------:R-:W-:Y:S05]  /*0a40*/  @P0 BRA `(.L_x_19) ;  /* 0x00000000000c0947 */ /* 0x000fea0003800000 */
[----:B------:R0:W-:Y:S01]  /*0a50*/  UTMACMDFLUSH ;  /* 0x00000000000079b7 */ /* 0x0001e20000000000 */
[----:B------:R-:W-:Y:S05]  /*0a60*/  @P0 BRA `(.L_x_19) ;  /* 0x0000000000040947 */ /* 0x000fea0003800000 */
[----:B------:R-:W-:-:S04]  /*0a70*/  DEPBAR.LE SB0, 0x0 ;  /* 0x000080000000791a */ /* 0x000fc80000000000 */
.L_x_19:
[----:B------:R-:W-:Y:S05]  /*0a80*/  WARPSYNC.ALL ;  /* 0x0000000000007948 */ /* 0x000fea0003800000 */
[----:B------:R-:W-:Y:S01]  /*0a90*/  NOP ;  /* 0x0000000000007918 */ /* 0x000fe20000000000 */
[----:B--2---:R-:W-:Y:S06]  /*0aa0*/  BAR.SYNC.DEFER_BLOCKING 0x0 ;  /* 0x0000000000007b1d */ /* 0x004fec0000010000 */
[----:B------:R-:W-:Y:S02]  /*0ab0*/  BSSY.RECONVERGENT B1, `(.L_x_20) ;  /* 0x000000b000017945 */ /* 0x000fe40003800200 */
[----:B------:R-:W-:Y:S06]  /*0ac0*/  BAR.SYNC.DEFER_BLOCKING 0x0 ;  /* 0x0000000000007b1d */ /* 0x000fec0000010000 */
[----:B------:R2:W-:Y:S01]  /*0ad0*/  @!P0 STS [R12], RZ ;  /* 0x000000ff0c008388 */ /* 0x0005e20000000800 */
[----:B------:R-:W-:Y:S01]  /*0ae0*/  NOP ;  /* 0x0000000000007918 */ /* 0x000fe20000000000 */
[----:B------:R-:W-:Y:S05]  /*0af0*/  @P3 BRA `(.L_x_21) ;  /* 0x0000000000183947 */ /* 0x000fea0003800000 */
[----:B---34-:R-:W3:Y:S01]  /*0b00*/  LDS R3, [UR8+0x8] ;  /* 0x00000808ff037984 */ /* 0x018ee20008000800 */
[----:B------:R-:W4:Y:S01]  /*0b10*/  LDC.64 R10, c[0x0][0x388] ;  /* 0x0000e200ff0a7b82 */ /* 0x000f220000000a00 */
[----:B-----5:R-:W-:Y:S02]  /*0b20*/  IMAD.MOV.U32 R4, RZ, RZ, 0x70 ;  /* 0x00000070ff047424 */ /* 0x020fe400078e00ff */
[----:B----4-:R4:W-:Y:S03]  /*0b30*/  STS.64 [UR8], R10 ;  /* 0x0000000aff007988 */ /* 0x0109e60008000a08 */
[----:B---3--:R-:W-:-:S05]  /*0b40*/  LOP3.LUT R3, R3, 0x10, R4, 0xd8, !PT ;  /* 0x0000001003037812 */ /* 0x008fca00078ed804 */
[----:B------:R4:W-:Y:S02]  /*0b50*/  STS [UR8+0x8], R3 ;  /* 0x00000803ff007988 */ /* 0x0009e40008000808 */
.L_x_21:
[----:B-----5:R-:W-:Y:S05]  /*0b60*/  BSYNC.RECONVERGENT B1 ;  /* 0x0000000000017941 */ /* 0x020fea0003800200 */
.L_x_20:
[----:B------:R-:W-:Y:S04]  /*0b70*/  BSSY.RECONVERGENT B2, `(.L_x_22) ;  /* 0x000000f000027945 */ /* 0x000fe80003800200 */
[----:B------:R-:W-:Y:S04]  /*0b80*/  BSSY.RELIABLE B1, `(.L_x_23) ;  /* 0x000000c000017945 */ /* 0x000fe80003800100 */
[----:B------:R-:W-:Y:S05]  /*0b90*/  @P3 BRA `(.L_x_24) ;  /* 0x0000000000283947 */ /* 0x000fea0003800000 */
[----:B---34-:R-:W3:Y:S01]  /*0ba0*/  LDS R3, [UR8+0x34] ;  /* 0x00003408ff037984 */ /* 0x018ee20008000800 */
[----:B------:R-:W-:Y:S01]  /*0bb0*/  IMAD.MOV.U32 R4, RZ, RZ, 0x1f000000 ;  /* 0x1f000000ff047424 */ /* 0x000fe200078e00ff */
[----:B------:R-:W-:Y:S05]  /*0bc0*/  @P3 BREAK.RELIABLE B1 ;  /* 0x0000000000013942 */ /* 0x000fea0003800100 */
[----:B---3--:R-:W-:-:S05]  /*0bd0*/  LOP3.LUT R3, R3, 0xff000000, R4, 0xb8, !PT ;  /* 0xff00000003037812 */ /* 0x008fca00078eb804 */
[----:B------:R3:W-:Y:S01]  /*0be0*/  STS [UR8+0x34], R3 ;  /* 0x00003403ff007988 */ /* 0x0007e20008000808 */
[----:B------:R-:W-:Y:S05]  /*0bf0*/  @P3 BRA `(.L_x_25) ;  /* 0x0000000000183947 */ /* 0x000fea0003800000 */
[----:B------:R-:W4:Y:S01]  /*0c00*/  LDS R4, [UR8+0x38] ;  /* 0x00003808ff047984 */ /* 0x000f220008000800 */
[----:B---3--:R-:W-:-:S05]  /*0c10*/  IMAD.MOV.U32 R3, RZ, RZ, 0x3f ;  /* 0x0000003fff037424 */ /* 0x008fca00078e00ff */
[----:B----4-:R-:W-:-:S05]  /*0c20*/  LOP3.LUT R3, R4, 0xff, R3, 0xb8, !PT ;  /* 0x000000ff04037812 */ /* 0x010fca00078eb803 */
[----:B------:R5:W-:Y:S02]  /*0c30*/  STS [UR8+0x38], R3 ;  /* 0x00003803ff007988 */ /* 0x000be40008000808 */
.L_x_24:
[----:B------:R-:W-:Y:S05]  /*0c40*/  BSYNC.RELIABLE B1 ;  /* 0x0000000000017941 */ /* 0x000fea0003800100 */
.L_x_23:
[----:B------:R2:W-:Y:S02]  /*0c50*/  @!P3 STS [UR8+0x20], R9 ;  /* 0x00002009ff00b988 */ /* 0x0005e40008000808 */
.L_x_25:
[----:B------:R-:W-:Y:S05]  /*0c60*/  BSYNC.RECONVERGENT B2 ;  /* 0x0000000000027941 */ /* 0x000fea0003800200 */
.L_x_22:
[----:B------:R-:W-:Y:S05]  /*0c70*/  WARPSYNC.ALL ;  /* 0x0000000000007948 */ /* 0x000fea0003800000 */
[----:B------:R-:W-:Y:S01]  /*0c80*/  NOP ;  /* 0x0000000000007918 */ /* 0x000fe20000000000 */
[----:B---345:R-:W3:Y:S01]  /*0c90*/  LDC R3, c[0x0][0x39c] ;  /* 0x0000e700ff037b82 */ /* 0x038ee20000000800 */
[----:B------:R-:W-:Y:S01]  /*0ca0*/  BSSY.RECONVERGENT B2, `(.L_x_26) ;  /* 0x0000010000027945 */ /* 0x000fe20003800200 */
[----:B---3--:R-:W-:-:S05]  /*0cb0*/  VIADD R3, R3, 0xffffffff ;  /* 0xffffffff03037836 */ /* 0x008fca0000000000 */
[----:B------:R3:W-:Y:S01]  /*0cc0*/  @!P3 STS [UR8+0x24], R3 ;  /* 0x00002403ff00b988 */ /* 0x0007e20008000808 */
[----:B------:R-:W-:Y:S05]  /*0cd0*/  @P3 BRA `(.L_x_27) ;  /* 0x0000000000303947 */ /* 0x000fea0003800000 */
[----:B------:R-:W4:Y:S01]  /*0ce0*/  LDS R5, [UR8+0x34] ;  /* 0x00003408ff057984 */ /* 0x000f220008000800 */
[----:B------:R-:W5:Y:S03]  /*0cf0*/  LDC.64 R10, c[0x0][0x3b0] ;  /* 0x0000ec00ff0a7b82 */ /* 0x000f660000000a00 */
[----:B------:R-:W2:Y:S01]  /*0d00*/  LDS R4, [UR8+0x1c] ;  /* 0x00001c08ff047984 */ /* 0x000ea20008000800 */
[C---:B-----5:R-:W-:Y:S01]  /*0d10*/  SHF.L.U64.HI R8, R10.reuse, 0x1, R11 ;  /* 0x000000010a087819 */ /* 0x060fe2000001020b */
[----:B------:R-:W-:-:S03]  /*0d20*/  IMAD.SHL.U32 R7, R10, 0x2, RZ ;  /* 0x000000020a077824 */ /* 0x000fc600078e00ff */
[--C-:B--2---:R-:W-:Y:S02]  /*0d30*/  SHF.R.U32.HI R9, RZ, 0x4, R8.reuse ;  /* 0x00000004ff097819 */ /* 0x104fe40000011608 */
[----:B------:R-:W-:-:S05]  /*0d40*/  SHF.R.U64 R7, R7, 0x4, R8 ;  /* 0x0000000407077819 */ /* 0x000fca0000001208 */
[----:B------:R5:W-:Y:S01]  /*0d50*/  STS [UR8+0xc], R7 ;  /* 0x00000c07ff007988 */ /* 0x000be20008000808 */
[----:B----4-:R-:W-:Y:S02]  /*0d60*/  LOP3.LUT R5, R5, 0x7, RZ, 0xb8, !PT ;  /* 0x0000000705057812 */ /* 0x010fe400078eb8ff */
[----:B------:R-:W-:-:S03]  /*0d70*/  LOP3.LUT R4, R4, 0xf, R9, 0xb8, !PT ;  /* 0x0000000f04047812 */ /* 0x000fc600078eb809 */
[----:B------:R5:W-:Y:S04]  /*0d80*/  STS [UR8+0x34], R5 ;  /* 0x00003405ff007988 */ /* 0x000be80008000808 */
[----:B------:R5:W-:Y:S02]  /*0d90*/  STS [UR8+0x1c], R4 ;  /* 0x00001c04ff007988 */ /* 0x000be40008000808 */
.L_x_27:
[----:B------:R-:W-:Y:S05]  /*0da0*/  BSYNC.RECONVERGENT B2 ;  /* 0x0000000000027941 */ /* 0x000fea0003800200 */
.L_x_26:
[----:B------:R-:W-:Y:S04]  /*0db0*/  BSSY.RECONVERGENT B3, `(.L_x_28) ;  /* 0x000001a000037945 */ /* 0x000fe80003800200 */
[----:B------:R-:W-:Y:S04]  /*0dc0*/  BSSY.RELIABLE B2, `(.L_x_29) ;  /* 0x0000015000027945 */ /* 0x000fe80003800100 */
[----:B------:R-:W-:Y:S05]  /*0dd0*/  @P3 BRA `(.L_x_30) ;  /* 0x0000000000203947 */ /* 0x000fea0003800000 */
[----:B-----5:R-:W4:Y:S02]  /*0de0*/  LDS R4, [UR8+0x34] ;  /* 0x00003408ff047984 */ /* 0x020f240008000800 */
[----:B----4-:R-:W-:-:S05]  /*0df0*/  LOP3.LUT R4, R4, 0x38, RZ, 0xb8, !PT ;  /* 0x0000003804047812 */ /* 0x010fca00078eb8ff */
[----:B------:R4:W-:Y:S01]  /*0e00*/  STS [UR8+0x34], R4 ;  /* 0x00003404ff007988 */ /* 0x0009e20008000808 */
[----:B------:R-:W-:Y:S05]  /*0e10*/  @P3 BRA `(.L_x_31) ;  /* 0x0000000000203947 */ /* 0x000fea0003800000 */
[----:B----4-:R-:W4:Y:S01]  /*0e20*/  LDS R4, [UR8+0x8] ;  /* 0x00000808ff047984 */ /* 0x010f220008000800 */
[----:B------:R-:W-:-:S05]  /*0e30*/  IMAD.MOV.U32 R5, RZ, RZ, 0x780 ;  /* 0x00000780ff057424 */ /* 0x000fca00078e00ff */
[----:B----4-:R-:W-:-:S05]  /*0e40*/  LOP3.LUT R4, R4, 0x300, R5, 0xd8, !PT ;  /* 0x0000030004047812 */ /* 0x010fca00078ed805 */
[----:B------:R4:W-:Y:S02]  /*0e50*/  STS [UR8+0x8], R4 ;  /* 0x00000804ff007988 */ /* 0x0009e40008000808 */
.L_x_30:
[----:B------:R-:W-:Y:S05]  /*0e60*/  @P3 BRA `(.L_x_32) ;  /* 0x0000000000283947 */ /* 0x000fea0003800000 */
[----:B----45:R-:W4:Y:S02]  /*0e70*/  LDS R4, [UR8+0x8] ;  /* 0x00000808ff047984 */ /* 0x030f240008000800 */
[----:B----4-:R-:W-:-:S05]  /*0e80*/  LOP3.LUT R4, R4, 0x1800, RZ, 0xb8, !PT ;  /* 0x0000180004047812 */ /* 0x010fca00078eb8ff */
[----:B------:R5:W-:Y:S02]  /*0e90*/  STS [UR8+0x8], R4 ;  /* 0x00000804ff007988 */ /* 0x000be40008000808 */
.L_x_31:
[----:B------:R-:W-:Y:S05]  /*0ea0*/  @P3 BREAK.RELIABLE B2 ;  /* 0x0000000000023942 */ /* 0x000fea0003800100 */
[----:B------:R-:W-:Y:S05]  /*0eb0*/  @P3 BRA `(.L_x_33) ;  /* 0x0000000000243947 */ /* 0x000fea0003800000 */
[----:B----45:R-:W4:Y:S01]  /*0ec0*/  LDS R4, [UR8+0x8] ;  /* 0x00000808ff047984 */ /* 0x030f220008000800 */
[----:B------:R-:W-:-:S05]  /*0ed0*/  IMAD.MOV.U32 R5, RZ, RZ, 0x6000 ;  /* 0x00006000ff057424 */ /* 0x000fca00078e00ff */
[----:B----4-:R-:W-:-:S04]  /*0ee0*/  LOP3.LUT R4, R4, 0x4000, R5, 0xd8, !PT ;  /* 0x0000400004047812 */ /* 0x010fc800078ed805 */
[----:B------:R-:W-:-:S05]  /*0ef0*/  LOP3.LUT R4, R4, 0x400000, RZ, 0xb8, !PT ;  /* 0x0040000004047812 */ /* 0x000fca00078eb8ff */
[----:B------:R4:W-:Y:S02]  /*0f00*/  STS [UR8+0x8], R4 ;  /* 0x00000804ff007988 */ /* 0x0009e40008000808 */
.L_x_32:
[----:B------:R-:W-:Y:S05]  /*0f10*/  BSYNC.RELIABLE B2 ;  /* 0x0000000000027941 */ /* 0x000fea0003800100 */
.L_x_29:
[----:B----45:R-:W4:Y:S02]  /*0f20*/  @!P3 LDS R4, [UR8+0x8] ;  /* 0x00000808ff04b984 */ /* 0x030f240008000800 */
[----:B----4-:R-:W-:-:S05]  /*0f30*/  @!P3 LOP3.LUT R4, R4, 0x8000, RZ, 0xb8, !PT ;  /* 0x000080000404b812 */ /* 0x010fca00078eb8ff */
[----:B------:R4:W-:Y:S02]  /*0f40*/  @!P3 STS [UR8+0x8], R4 ;  /* 0x00000804ff00b988 */ /* 0x0009e40008000808 */
.L_x_33:
[----:B------:R-:W-:Y:S05]  /*0f50*/  BSYNC.RECONVERGENT B3 ;  /* 0x0000000000037941 */ /* 0x000fea0003800200 */
.L_x_28:
[----:B------:R-:W-:Y:S05]  /*0f60*/  WARPSYNC.ALL ;  /* 0x0000000000007948 */ /* 0x000fea0003800000 */
[----:B------:R-:W-:Y:S01]  /*0f70*/  NOP ;  /* 0x0000000000007918 */ /* 0x000fe20000000000 */
[----:B------:R-:W-:-:S04]  /*0f80*/  UIADD3 UR5, UPT, UPT, UR4, 0x80, URZ ;  /* 0x0000008004057890 */ /* 0x000fc8000fffe0ff */
[----:B------:R-:W-:-:S04]  /*0f90*/  UIADD3 UR26, UP0, UPT, UR5, UR20, URZ ;  /* 0x00000014051a7290 */ /* 0x000fc8000ff1e0ff */
[----:B------:R-:W-:Y:S01]  /*0fa0*/  ULEA.HI.X.SX32 UR27, UR5, UR21, 0x1, UP0 ;  /* 0x00000015051b7291 */ /* 0x000fe200080f0eff */
[----:B------:R-:W-:Y:S11]  /*0fb0*/  @P0 BRA `(.L_x_34) ;  /* 0x0000000000300947 */ /* 0x000ff60003800000 */
[----:B----45:R-:W4:Y:S01]  /*0fc0*/  S2R R4, SR_LANEID ;  /* 0x0000000000047919 */ /* 0x030f220000000000 */
[----:B------:R-:W-:Y:S05]  /*0fd0*/  WARPSYNC.ALL ;  /* 0x0000000000007948 */ /* 0x000fea0003800000 */
[----:B------:R-:W-:Y:S01]  /*0fe0*/  NOP ;  /* 0x0000000000007918 */ /* 0x000fe20000000000 */
[----:B----4-:R-:W-:-:S05]  /*0ff0*/  IMAD.SHL.U32 R8, R4, 0x4, RZ ;  /* 0x0000000404087824 */ /* 0x010fca00078e00ff */
[----:B------:R-:W4:Y:S01]  /*1000*/  LDS R7, [R8+UR8] ;  /* 0x0000000808077984 */ /* 0x000f220008000800 */
[----:B------:R-:W-:-:S05]  /*1010*/  IADD3 R4, P1, PT, R8, UR26, RZ ;  /* 0x0000001a08047c10 */ /* 0x000fca000ff3e0ff */
[----:B------:R-:W-:-:S05]  /*1020*/  IMAD.X R5, RZ, RZ, UR27, P1 ;  /* 0x0000001bff057e24 */ /* 0x000fca00088e06ff */
[----:B----4-:R4:W5:Y:S01]  /*1030*/  ATOMG.E.EXCH.STRONG.GPU PT, RZ, [R4], R7 ;  /* 0x0000000704ff73a8 */ /* 0x01096200041ee100 */
[----:B------:R-:W-:-:S04]  /*1040*/  DEPBAR {5,4,3,2,1,0} ;  /* 0x0000003f0000791a */ /* 0x000fc80000000000 */
[----:B------:R-:W2:Y:S02]  /*1050*/  CCTL.E.C.LDCU.IV.DEEP [UR26] ;  /* 0x000000001a007540 */ /* 0x000ea40009c08000 */
[----:B--2---:R4:W-:Y:S01]  /*1060*/  UTMACCTL.IV [UR26] ;  /* 0x000000001a0079b9 */ /* 0x0049e20008000000 */
[----:B------:R-:W-:Y:S01]  /*1070*/  NOP ;  /* 0x0000000000007918 */ /* 0x000fe20000000000 */
.L_x_34:
[----:B------:R-:W-:Y:S05]  /*1080*/  @P0 BRA `(.L_x_35) ;  /* 0x00000000000c0947 */ /* 0x000fea0003800000 */
[----:B------:R0:W-:Y:S01]  /*1090*/  UTMACMDFLUSH ;  /* 0x00000000000079b7 */ /* 0x0001e20000000000 */
[----:B------:R-:W-:Y:S05]  /*10a0*/  @P0 BRA `(.L_x_35) ;  /* 0x0000000000040947 */ /* 0x000fea0003800000 */
[----:B------:R-:W-:-:S04]  /*10b0*/  DEPBAR.LE SB0, 0x0 ;  /* 0x000080000000791a */ /* 0x000fc80000000000 */
.L_x_35:
[----:B------:R-:W-:Y:S05]  /*10c0*/  WARPSYNC.ALL ;  /* 0x0000000000007948 */ /* 0x000fea0003800000 */
[----:B------:R-:W-:Y:S01]  /*10d0*/  NOP ;  /* 0x0000000000007918 */ /* 0x000fe20000000000 */
[----:B-----5:R-:W-:Y:S06]  /*10e0*/  BAR.SYNC.DEFER_BLOCKING 0x0 ;  /* 0x0000000000007b1d */ /* 0x020fec0000010000 */
[----:B------:R-:W-:Y:S02]  /*10f0*/  BSSY.RECONVERGENT B3, `(.L_x_36) ;  /* 0x000000b000037945 */ /* 0x000fe40003800200 */
[----:B------:R-:W-:Y:S06]  /*1100*/  BAR.SYNC.DEFER_BLOCKING 0x0 ;  /* 0x0000000000007b1d */ /* 0x000fec0000010000 */
[----:B------:R5:W-:Y:S01]  /*1110*/  @!P0 STS [R12], RZ ;  /* 0x000000ff0c008388 */ /* 0x000be20000000800 */
[----:B------:R-:W-:Y:S01]  /*1120*/  NOP ;  /* 0x0000000000007918 */ /* 0x000fe20000000000 */
[----:B------:R-:W-:Y:S05]  /*1130*/  @P3 BRA `(.L_x_37) ;  /* 0x0000000000183947 */ /* 0x000fea0003800000 */
[----:B----4-:R-:W4:Y:S01]  /*1140*/  LDS R4, [UR8+0x8] ;  /* 0x00000808ff047984 */ /* 0x010f220008000800 */
[----:B--2---:R-:W2:Y:S01]  /*1150*/  LDC.64 R8, c[0x0][0x390] ;  /* 0x0000e400ff087b82 */ /* 0x004ea20000000a00 */
[----:B------:R-:W-:Y:S02]  /*1160*/  IMAD.MOV.U32 R5, RZ, RZ, 0x70 ;  /* 0x00000070ff057424 */ /* 0x000fe400078e00ff */
[----:B--2---:R2:W-:Y:S03]  /*1170*/  STS.64 [UR8], R8 ;  /* 0x00000008ff007988 */ /* 0x0045e60008000a08 */
[----:B----4-:R-:W-:-:S05]  /*1180*/  LOP3.LUT R4, R4, 0x10, R5, 0xd8, !PT ;  /* 0x0000001004047812 */ /* 0x010fca00078ed805 */
[----:B------:R2:W-:Y:S02]  /*1190*/  STS [UR8+0x8], R4 ;  /* 0x00000804ff007988 */ /* 0x0005e40008000808 */
.L_x_37:
[----:B----4-:R-:W-:Y:S05]  /*11a0*/  BSYNC.RECONVERGENT B3 ;  /* 0x0000000000037941 */ /* 0x010fea0003800200 */
.L_x_36:
[----:B------:R-:W-:Y:S04]  /*11b0*/  BSSY.RECONVERGENT B4, `(.L_x_38) ;  /* 0x0000011000047945 */ /* 0x000fe80003800200 */
[----:B------:R-:W-:Y:S04]  /*11c0*/  BSSY.RELIABLE B3, `(.L_x_39) ;  /* 0x000000e000037945 */ /* 0x000fe80003800100 */
[----:B------:R-:W-:Y:S05]  /*11d0*/  @P3 BRA `(.L_x_40) ;  /* 0x0000000000243947 */ /* 0x000fea0003800000 */
[----:B--2---:R-:W2:Y:S01]  /*11e0*/  LDS R4, [UR8+0x34] ;  /* 0x00003408ff047984 */ /* 0x004ea20008000800 */
[----:B------:R-:W-:-:S05]  /*11f0*/  IMAD.MOV.U32 R5, RZ, RZ, 0x3f000000 ;  /* 0x3f000000ff057424 */ /* 0x000fca00078e00ff */
[----:B--2---:R-:W-:-:S05]  /*1200*/  LOP3.LUT R4, R4, 0xff000000, R5, 0xb8, !PT ;  /* 0xff00000004047812 */ /* 0x004fca00078eb805 */
[----:B------:R2:W-:Y:S01]  /*1210*/  STS [UR8+0x34], R4 ;  /* 0x00003404ff007988 */ /* 0x0005e20008000808 */
[----:B------:R-:W-:Y:S05]  /*1220*/  @P3 BRA `(.L_x_41) ;  /* 0x00000000001c3947 */ /* 0x000fea0003800000 */
[----:B--2---:R-:W2:Y:S01]  /*1230*/  LDS R4, [UR8+0x38] ;  /* 0x00003808ff047984 */ /* 0x004ea20008000800 */
[----:B------:R-:W-:-:S05]  /*1240*/  IMAD.MOV.U32 R5, RZ, RZ, 0x7f ;  /* 0x0000007fff057424 */ /* 0x000fca00078e00ff */
[----:B--2---:R-:W-:-:S05]  /*1250*/  LOP3.LUT R4, R4, 0xff, R5, 0xb8, !PT ;  /* 0x000000ff04047812 */ /* 0x004fca00078eb805 */
[----:B------:R4:W-:Y:S02]  /*1260*/  STS [UR8+0x38], R4 ;  /* 0x00003804ff007988 */ /* 0x0009e40008000808 */
.L_x_40:
[----:B------:R-:W-:Y:S05]  /*1270*/  @P3 BREAK.RELIABLE B3 ;  /* 0x0000000000033942 */ /* 0x000fea0003800100 */
[----:B------:R-:W-:Y:S05]  /*1280*/  @P3 BRA `(.L_x_42) ;  /* 0x00000000000c3947 */ /* 0x000fea0003800000 */
[----:B------:R2:W-:Y:S02]  /*1290*/  STS [UR8+0x20], R3 ;  /* 0x00002003ff007988 */ /* 0x0005e40008000808 */
.L_x_41:
[----:B------:R-:W-:Y:S05]  /*12a0*/  BSYNC.RELIABLE B3 ;  /* 0x0000000000037941 */ /* 0x000fea0003800100 */
.L_x_39:
[----:B------:R2:W-:Y:S02]  /*12b0*/  @!P3 STS [UR8+0x24], R2 ;  /* 0x00002402ff00b988 */ /* 0x0005e40008000808 */
.L_x_42:
[----:B------:R-:W-:Y:S05]  /*12c0*/  BSYNC.RECONVERGENT B4 ;  /* 0x0000000000047941 */ /* 0x000fea0003800200 */
.L_x_38:
[----:B------:R-:W-:Y:S05]  /*12d0*/  WARPSYNC.ALL ;  /* 0x0000000000007948 */ /* 0x000fea0003800000 */
[----:B------:R-:W-:Y:S01]  /*12e0*/  NOP ;  /* 0x0000000000007918 */ /* 0x000fe20000000000 */
[----:B------:R-:W-:Y:S04]  /*12f0*/  BSSY.RECONVERGENT B4, `(.L_x_43) ;  /* 0x000000e000047945 */ /* 0x000fe80003800200 */
[----:B------:R-:W-:Y:S05]  /*1300*/  @P3 BRA `(.L_x_44) ;  /* 0x0000000000303947 */ /* 0x000fea0003800000 */
[----:B--23--:R-:W2:Y:S01]  /*1310*/  LDS R3, [UR8+0x34] ;  /* 0x00003408ff037984 */ /* 0x00cea20008000800 */
[----:B----4-:R-:W3:Y:S03]  /*1320*/  LDC.64 R4, c[0x0][0x3b8] ;  /* 0x0000ee00ff047b82 */ /* 0x010ee60000000a00 */
        /* <DEDUP_REMOVED lines=10> */
.L_x_44:
[----:B------:R-:W-:Y:S05]  /*13d0*/  BSYNC.RECONVERGENT B4 ;  /* 0x0000000000047941 */ /* 0x000fea0003800200 */
.L_x_43:
[----:B------:R-:W-:Y:S04]  /*13e0*/  BSSY.RECONVERGENT B5, `(.L_x_45) ;  /* 0x000001a000057945 */ /* 0x000fe80003800200 */
[----:B------:R-:W-:Y:S04]  /*13f0*/  BSSY.RELIABLE B4, `(.L_x_46) ;  /* 0x0000015000047945 */ /* 0x000fe80003800100 */
[----:B------:R-:W-:Y:S05]  /*1400*/  @P3 BRA `(.L_x_47) ;  /* 0x0000000000203947 */ /* 0x000fea0003800000 */
[----:B--23--:R-:W2:Y:S02]  /*1410*/  LDS R2, [UR8+0x34] ;  /* 0x00003408ff027984 */ /* 0x00cea40008000800 */
[----:B--2---:R-:W-:-:S05]  /*1420*/  LOP3.LUT R2, R2, 0x38, RZ, 0xb8, !PT ;  /* 0x0000003802027812 */ /* 0x004fca00078eb8ff */
[----:B------:R2:W-:Y:S01]  /*1430*/  STS [UR8+0x34], R2 ;  /* 0x00003402ff007988 */ /* 0x0005e20008000808 */
[----:B------:R-:W-:Y:S05]  /*1440*/  @P3 BRA `(.L_x_48) ;  /* 0x0000000000203947 */ /* 0x000fea0003800000 */
[----:B--2---:R-:W2:Y:S01]  /*1450*/  LDS R2, [UR8+0x8] ;  /* 0x00000808ff027984 */ /* 0x004ea20008000800 */
[----:B------:R-:W-:-:S05]  /*1460*/  IMAD.MOV.U32 R3, RZ, RZ, 0x780 ;  /* 0x00000780ff037424 */ /* 0x000fca00078e00ff */
[----:B--2---:R-:W-:-:S05]  /*1470*/  LOP3.LUT R2, R2, 0x300, R3, 0xd8, !PT ;  /* 0x0000030002027812 */ /* 0x004fca00078ed803 */
[----:B------:R2:W-:Y:S02]  /*1480*/  STS [UR8+0x8], R2 ;  /* 0x00000802ff007988 */ /* 0x0005e40008000808 */
.L_x_47:
[----:B------:R-:W-:Y:S05]  /*1490*/  @P3 BRA `(.L_x_49) ;  /* 0x0000000000283947 */ /* 0x000fea0003800000 */
[----:B--23--:R-:W2:Y:S02]  /*14a0*/  LDS R2, [UR8+0x8] ;  /* 0x00000808ff027984 */ /* 0x00cea40008000800 */
[----:B--2---:R-:W-:-:S05]  /*14b0*/  LOP3.LUT R2, R2, 0x1800, RZ, 0xb8, !PT ;  /* 0x0000180002027812 */ /* 0x004fca00078eb8ff */
[----:B------:R3:W-:Y:S02]  /*14c0*/  STS [UR8+0x8], R2 ;  /* 0x00000802ff007988 */ /* 0x0007e40008000808 */
.L_x_48:
[----:B------:R-:W-:Y:S05]  /*14d0*/  @P3 BREAK.RELIABLE B4 ;  /* 0x0000000000043942 */ /* 0x000fea0003800100 */
[----:B------:R-:W-:Y:S05]  /*14e0*/  @P3 BRA `(.L_x_50) ;  /* 0x0000000000243947 */ /* 0x000fea0003800000 */
[----:B--23--:R-:W2:Y:S01]  /*14f0*/  LDS R2, [UR8+0x8] ;  /* 0x00000808ff027984 */ /* 0x00cea20008000800 */
[----:B------:R-:W-:-:S05]  /*1500*/  IMAD.MOV.U32 R3, RZ, RZ, 0x6000 ;  /* 0x00006000ff037424 */ /* 0x000fca00078e00ff */
[----:B--2---:R-:W-:-:S04]  /*1510*/  LOP3.LUT R2, R2, 0x6000, R3, 0xd8, !PT ;  /* 0x0000600002027812 */ /* 0x004fc800078ed803 */
[----:B------:R-:W-:-:S05]  /*1520*/  LOP3.LUT R2, R2, 0x400000, RZ, 0xb8, !PT ;  /* 0x0040000002027812 */ /* 0x000fca00078eb8ff */
[----:B------:R2:W-:Y:S02]  /*1530*/  STS [UR8+0x8], R2 ;  /* 0x00000802ff007988 */ /* 0x0005e40008000808 */
.L_x_49:
[----:B------:R-:W-:Y:S05]  /*1540*/  BSYNC.RELIABLE B4 ;  /* 0x0000000000047941 */ /* 0x000fea0003800100 */
.L_x_46:
[----:B--23--:R-:W2:Y:S02]  /*1550*/  @!P3 LDS R2, [UR8+0x8] ;  /* 0x00000808ff02b984 */ /* 0x00cea40008000800 */
[----:B--2---:R-:W-:-:S05]  /*1560*/  @!P3 LOP3.LUT R2, R2, 0x8000, RZ, 0xb8, !PT ;  /* 0x000080000202b812 */ /* 0x004fca00078eb8ff */
[----:B------:R2:W-:Y:S02]  /*1570*/  @!P3 STS [UR8+0x8], R2 ;  /* 0x00000802ff00b988 */ /* 0x0005e40008000808 */
.L_x_50:
[----:B------:R-:W-:Y:S05]  /*1580*/  BSYNC.RECONVERGENT B5 ;  /* 0x0000000000057941 */ /* 0x000fea0003800200 */
.L_x_45:
[----:B------:R-:W-:Y:S05]  /*1590*/  WARPSYNC.ALL ;  /* 0x0000000000007948 */ /* 0x000fea0003800000 */
[----:B------:R-:W-:Y:S01]  /*15a0*/  NOP ;  /* 0x0000000000007918 */ /* 0x000fe20000000000 */
[----:B------:R-:W-:-:S04]  /*15b0*/  UIADD3 UR4, UPT, UPT, UR4, 0x100, URZ ;  /* 0x0000010004047890 */ /* 0x000fc8000fffe0ff */
[----:B------:R-:W-:-:S04]  /*15c0*/  UIADD3 UR20, UP0, UPT, UR4, UR20, URZ ;  /* 0x0000001404147290 */ /* 0x000fc8000ff1e0ff */
[----:B------:R-:W-:Y:S01]  /*15d0*/  ULEA.HI.X.SX32 UR21, UR4, UR21, 0x1, UP0 ;  /* 0x0000001504157291 */ /* 0x000fe200080f0eff */
[----:B------:R-:W-:Y:S11]  /*15e0*/  @P0 BRA `(.L_x_51) ;  /* 0x0000000000300947 */ /* 0x000ff60003800000 */
[----:B--23--:R-:W2:Y:S01]  /*15f0*/  S2R R2, SR_LANEID ;  /* 0x0000000000027919 */ /* 0x00cea20000000000 */
[----:B------:R-:W-:Y:S05]  /*1600*/  WARPSYNC.ALL ;  /* 0x0000000000007948 */ /* 0x000fea0003800000 */
[----:B------:R-:W-:Y:S01]  /*1610*/  NOP ;  /* 0x0000000000007918 */ /* 0x000fe20000000000 */
[----:B--2-4-:R-:W-:-:S05]  /*1620*/  IMAD.SHL.U32 R4, R2, 0x4, RZ ;  /* 0x0000000402047824 */ /* 0x014fca00078e00ff */
[----:B------:R-:W2:Y:S01]  /*1630*/  LDS R5, [R4+UR8] ;  /* 0x0000000804057984 */ /* 0x000ea20008000800 */
[----:B------:R-:W-:-:S05]  /*1640*/  IADD3 R2, P1, PT, R4, UR20, RZ ;  /* 0x0000001404027c10 */ /* 0x000fca000ff3e0ff */
[----:B------:R-:W-:-:S05]  /*1650*/  IMAD.X R3, RZ, RZ, UR21, P1 ;  /* 0x00000015ff037e24 */ /* 0x000fca00088e06ff */
[----:B--2---:R2:W3:Y:S01]  /*1660*/  ATOMG.E.EXCH.STRONG.GPU PT, RZ, [R2], R5 ;  /* 0x0000000502ff73a8 */ /* 0x0044e200041ee100 */
[----:B------:R-:W-:-:S04]  /*1670*/  DEPBAR {5,4,3,2,1,0} ;  /* 0x0000003f0000791a */ /* 0x000fc80000000000 */
[----:B------:R-:W4:Y:S02]  /*1680*/  CCTL.E.C.LDCU.IV.DEEP [UR20] ;  /* 0x0000000014007540 */ /* 0x000f240009c08000 */
[----:B----4-:R2:W-:Y:S01]  /*1690*/  UTMACCTL.IV [UR20] ;  /* 0x00000000140079b9 */ /* 0x0105e20008000000 */
[----:B------:R-:W-:Y:S01]  /*16a0*/  NOP ;  /* 0x0000000000007918 */ /* 0x000fe20000000000 */
.L_x_51:
[----:B------:R-:W-:Y:S05]  /*16b0*/  @P0 BRA `(.L_x_52) ;  /* 0x00000000000c0947 */ /* 0x000fea0003800000 */
[----:B------:R0:W-:Y:S01]  /*16c0*/  UTMACMDFLUSH ;  /* 0x00000000000079b7 */ /* 0x0001e20000000000 */
[----:B------:R-:W-:Y:S05]  /*16d0*/  @P0 BRA `(.L_x_52) ;  /* 0x0000000000040947 */ /* 0x000fea0003800000 */
[----:B------:R-:W-:-:S04]  /*16e0*/  DEPBAR.LE SB0, 0x0 ;  /* 0x000080000000791a */ /* 0x000fc80000000000 */
.L_x_52:
[----:B------:R-:W-:Y:S05]  /*16f0*/  WARPSYNC.ALL ;  /* 0x0000000000007948 */ /* 0x000fea0003800000 */
[----:B------:R-:W-:Y:S01]  /*1700*/  NOP ;  /* 0x0000000000007918 */ /* 0x000fe20000000000 */
[----:B---3--:R-:W-:Y:S01]  /*1710*/  BAR.SYNC.DEFER_BLOCKING 0x0 ;  /* 0x0000000000007b1d */ /* 0x008fe20000010000 */
[----:B--2---:R-:W-:Y:S01]  /*1720*/  SHF.R.U32.HI R2, RZ, 0x5, R0 ;  /* 0x00000005ff027819 */ /* 0x004fe20000011600 */
[----:B------:R-:W-:Y:S01]  /*1730*/  UIADD3 UR12, UPT, UPT, UR8, 0x6010, URZ ;  /* 0x00006010080c7890 */ /* 0x000fe2000fffe0ff */
[----:B------:R-:W-:Y:S01]  /*1740*/  ISETP.GE.AND P0, PT, R6, 0x1, PT ;  /* 0x000000010600780c */ /* 0x000fe20003f06270 */
[----:B------:R-:W-:Y:S01]  /*1750*/  USHF.L.U32 UR15, UR7, 0x7, URZ ;  /* 0x00000007070f7899 */ /* 0x000fe200080006ff */
[----:B------:R-:W-:Y:S01]  /*1760*/  R2UR UR22, R2 ;  /* 0x00000000021672ca */ /* 0x000fe200000e0000 */
[----:B------:R-:W-:Y:S01]  /*1770*/  VOTEU.ALL UP0, P3 ;  /* 0x0000000000ff7886 */ /* 0x000fe20001800000 */
[----:B------:R-:W-:Y:S01]  /*1780*/  UMOV UR4, 0x1 ;  /* 0x0000000100047882 */ /* 0x000fe20000000000 */
[----:B------:R-:W-:Y:S01]  /*1790*/  VOTEU.ALL UP1, P3 ;  /* 0x0000000000ff7886 */ /* 0x000fe20001820000 */
[----:B------:R-:W-:Y:S01]  /*17a0*/  USHF.L.U32 UR19, UR9, 0x6, URZ ;  /* 0x0000000609137899 */ /* 0x000fe200080006ff */
[----:B------:R-:W-:Y:S01]  /*17b0*/  BSSY.RECONVERGENT B5, `(.L_x_53) ;  /* 0x0000018000057945 */ /* 0x000fe20003800200 */
[----:B------:R-:W-:-:S04]  /*17c0*/  @!UP0 UIADD3 UR10, UPT, UPT, -UR4, 0x100000, URZ ;  /* 0x00100000040a8890 */ /* 0x000fc8000fffe1ff */
[----:B------:R-:W-:Y:S02]  /*17d0*/  @!UP0 USHF.L.U32 UR11, UR10, 0xb, URZ ;  /* 0x0000000b0a0b8899 */ /* 0x000fe400080006ff */
[----:B------:R-:W-:Y:S02]  /*17e0*/  @!UP0 USHF.L.U32 UR10, UR10, 0x1, URZ ;  /* 0x000000010a0a8899 */ /* 0x000fe400080006ff */
[----:B------:R-:W-:-:S04]  /*17f0*/  @!UP0 UIADD3 UR4, UPT, UPT, -UR4, 0x100000, URZ ;  /* 0x0010000004048890 */ /* 0x000fc8000fffe1ff */
[----:B------:R-:W-:Y:S02]  /*1800*/  @!UP0 USHF.L.U32 UR5, UR4, 0xb, URZ ;  /* 0x0000000b04058899 */ /* 0x000fe400080006ff */
[----:B------:R-:W-:Y:S01]  /*1810*/  @!UP0 USHF.L.U32 UR4, UR4, 0x1, URZ ;  /* 0x0000000104048899 */ /* 0x000fe200080006ff */
[----:B------:R-:W-:Y:S01]  /*1820*/  VOTEU.ALL UP0, P3 ;  /* 0x0000000000ff7886 */ /* 0x000fe20001800000 */
[----:B------:R-:W2:Y:S04]  /*1830*/  FENCE.VIEW.ASYNC.S ;  /* 0x00000000000073c6 */ /* 0x000ea80000000000 */
[----:B--2---:R2:W3:Y:S06]  /*1840*/  @!UP0 SYNCS.EXCH.64 URZ, [UR8+0x6000], UR10 ;  /* 0x0060000a08ff85b2 */ /* 0x0044ec0008000100 */
[----:B------:R2:W3:Y:S02]  /*1850*/  @!UP1 SYNCS.EXCH.64 URZ, [UR8+0x6010], UR4 ;  /* 0x0060100408ff95b2 */ /* 0x0004e40008000100 */
[----:B---3--:R-:W-:Y:S06]  /*1860*/  BAR.SYNC.DEFER_BLOCKING 0x0 ;  /* 0x0000000000007b1d */ /* 0x008fec0000010000 */
[----:B------:R-:W-:Y:S05]  /*1870*/  @P3 BRA `(.L_x_54) ;  /* 0x00000000002c3947 */ /* 0x000fea0003800000 */
[----:B--2---:R-:W-:Y:S02]  /*1880*/  UMOV UR4, 0x1 ;  /* 0x0000000100047882 */ /* 0x004fe40000000000 */
[----:B------:R-:W-:-:S04]  /*1890*/  UIADD3 UR10, UPT, UPT, -UR4, 0x100000, URZ ;  /* 0x00100000040a7890 */ /* 0x000fc8000fffe1ff */
[----:B------:R-:W-:Y:S02]  /*18a0*/  USHF.L.U32 UR11, UR10, 0xb, URZ ;  /* 0x0000000b0a0b7899 */ /* 0x000fe400080006ff */
[----:B------:R-:W-:Y:S02]  /*18b0*/  USHF.L.U32 UR10, UR10, 0x1, URZ ;  /* 0x000000010a0a7899 */ /* 0x000fe400080006ff */
[----:B------:R-:W-:-:S04]  /*18c0*/  UIADD3 UR4, UPT, UPT, -UR4, 0x100000, URZ ;  /* 0x0010000004047890 */ /* 0x000fc8000fffe1ff */
[----:B------:R-:W-:Y:S02]  /*18d0*/  USHF.L.U32 UR5, UR4, 0xb, URZ ;  /* 0x0000000b04057899 */ /* 0x000fe400080006ff */
[----:B------:R-:W-:Y:S01]  /*18e0*/  USHF.L.U32 UR4, UR4, 0x1, URZ ;  /* 0x0000000104047899 */ /* 0x000fe200080006ff */
[----:B------:R-:W2:Y:S03]  /*18f0*/  FENCE.VIEW.ASYNC.S ;  /* 0x00000000000073c6 */ /* 0x000ea60000000000 */
[----:B--2---:R3:W2:Y:S08]  /*1900*/  SYNCS.EXCH.64 URZ, [UR8+0x6008], UR10 ;  /* 0x0060080a08ff75b2 */ /* 0x0046b00008000100 */
[----:B------:R3:W4:Y:S02]  /*1910*/  SYNCS.EXCH.64 URZ, [UR8+0x6018], UR4 ;  /* 0x0060180408ff75b2 */ /* 0x0007240008000100 */
[----:B---3--:R-:W-:Y:S01]  /*1920*/  NOP ;  /* 0x0000000000007918 */ /* 0x008fe20000000000 */
.L_x_54:
[----:B--2---:R-:W-:Y:S05]  /*1930*/  BSYNC.RECONVERGENT B5 ;  /* 0x0000000000057941 */ /* 0x004fea0003800200 */
.L_x_53:
[----:B------:R-:W-:Y:S05]  /*1940*/  @!P0 BRA `(.L_x_55) ;  /* 0x0000000800148947 */ /* 0x000fea0003800000 */
[----:B----4-:R-:W-:Y:S01]  /*1950*/  BAR.SYNC.DEFER_BLOCKING 0x0 ;  /* 0x0000000000007b1d */ /* 0x010fe20000010000 */
[----:B------:R-:W-:Y:S01]  /*1960*/  @!P3 IMAD.MOV.U32 R2, RZ, RZ, 0x3000 ;  /* 0x00003000ff02b424 */ /* 0x000fe200078e00ff */
[----:B------:R-:W-:Y:S02]  /*1970*/  ELECT P1, URZ, PT ;  /* 0x0000000000ff782f */ /* 0x000fe40003820000 */
[----:B------:R-:W-:Y:S02]  /*1980*/  ELECT P0, URZ, PT ;  /* 0x0000000000ff782f */ /* 0x000fe40003800000 */
[C---:B------:R-:W-:Y:S01]  /*1990*/  ISETP.LT.U32.AND P1, PT, R36.reuse, 0x20, P1 ;  /* 0x000000202400780c */ /* 0x040fe20000f21070 */
[----:B------:R-:W-:Y:S01]  /*19a0*/  UMOV UR11, UR15 ;  /* 0x0000000f000b7c82 */ /* 0x000fe20008000000 */
[----:B------:R-:W-:Y:S01]  /*19b0*/  ISETP.LT.U32.AND P0, PT, R36, 0x20, P0 ;  /* 0x000000202400780c */ /* 0x000fe20000701070 */
[----:B------:R-:W-:-:S10]  /*19c0*/  UIADD3 UR16, UPT, UPT, UR8, 0x4000, URZ ;  /* 0x0000400008107890 */ /* 0x000fd4000fffe0ff */
[----:B------:R-:W-:Y:S01]  /*19d0*/  VOTEU.ANY UP0, P1 ;  /* 0x0000000000ff7886 */ /* 0x000fe20000800100 */
[----:B------:R-:W-:Y:S01]  /*19e0*/  VOTEU.ANY UP2, P1 ;  /* 0x0000000000ff7886 */ /* 0x000fe20000840100 */
[----:B------:R-:W-:Y:S01]  /*19f0*/  VOTEU.ANY UP1, P0 ;  /* 0x0000000000ff7886 */ /* 0x000fe20000020100 */
[----:B------:R-:W-:Y:S01]  /*1a00*/  VOTEU.ANY UP3, P0 ;  /* 0x0000000000ff7886 */ /* 0x000fe20000060100 */
[----:B------:R2:W-:Y:S01]  /*1a10*/  @!P3 SYNCS.ARRIVE.TRANS64 RZ, [UR8+0x6000], R2 ;  /* 0x00600002ffffb9a7 */ /* 0x0005e20008000008 */
[----:B------:R3:W-:Y:S06]  /*1a20*/  MEMBAR.ALL.CTA ;  /* 0x0000000000007992 */ /* 0x0007ec0000008000 */
[----:B---3--:R-:W3:Y:S01]  /*1a30*/  FENCE.VIEW.ASYNC.S ;  /* 0x00000000000073c6 */ /* 0x008ee20000000000 */
[----:B------:R-:W-:Y:S01]  /*1a40*/  @UP0 UIADD3 UR9, UPT, UPT, UR8, 0x6000, URZ ;  /* 0x0000600008090890 */ /* 0x000fe2000fffe0ff */
[----:B------:R-:W-:Y:S01]  /*1a50*/  @UP0 UMOV UR10, URZ ;  /* 0x000000ff000a0c82 */ /* 0x000fe20008000000 */
[----:B------:R-:W-:Y:S01]  /*1a60*/  @UP1 UIADD3 UR17, UPT, UPT, UR8, 0x6000, URZ ;  /* 0x0000600008111890 */ /* 0x000fe2000fffe0ff */
[----:B------:R-:W-:Y:S01]  /*1a70*/  @UP1 UMOV UR18, URZ ;  /* 0x000000ff00121c82 */ /* 0x000fe20008000000 */
[----:B------:R-:W-:Y:S01]  /*1a80*/  UISETP.NE.U32.AND UP0, UPT, UR22, URZ, UPT ;  /* 0x000000ff1600728c */ /* 0x000fe2000bf05070 */
[----:B---3--:R-:W-:Y:S06]  /*1a90*/  BAR.SYNC.DEFER_BLOCKING 0x0 ;  /* 0x0000000000007b1d */ /* 0x008fec0000010000 */
[----:B------:R2:W-:Y:S02]  /*1aa0*/  @UP2 UTMALDG.2D [UR8], [UR24] ;  /* 0x00000008180025b4 */ /* 0x0005e40008008000 */
[----:B------:R-:W-:Y:S06]  /*1ab0*/  BAR.SYNC.DEFER_BLOCKING 0x0 ;  /* 0x0000000000007b1d */ /* 0x000fec0000010000 */
[----:B------:R2:W-:Y:S02]  /*1ac0*/  @UP3 UTMALDG.2D [UR16], [UR26] ;  /* 0x000000101a0035b4 */ /* 0x0005e40008008000 */
[----:B------:R-:W-:Y:S06]  /*1ad0*/  BAR.SYNC.DEFER_BLOCKING 0x0 ;  /* 0x0000000000007b1d */ /* 0x000fec0000010000 */
[----:B------:R-:W3:Y:S02]  /*1ae0*/  SYNCS.PHASECHK.TRANS64.TRYWAIT P0, [UR8+0x6000], RZ ;  /* 0x006000ffff0075a7 */ /* 0x000ee40008001108 */
[----:B--23--:R-:W-:Y:S05]  /*1af0*/  @!P0 BRA `(.L_x_56) ;  /* 0x0000000c004c8947 */ /* 0x00cfea0003800000 */
.L_x_70:
[----:B------:R-:W-:Y:S05]  /*1b00*/  BRA.U UP0, `(.L_x_57) ;  /* 0x00000001004c7547 */ /* 0x000fea000b800000 */
[----:B------:R-:W-:Y:S02]  /*1b10*/  USHF.R.U32.HI UR4, URZ, 0x4, UR8 ;  /* 0x00000004ff047899 */ /* 0x000fe40008011608 */
[----:B------:R-:W-:Y:S02]  /*1b20*/  USHF.R.U32.HI UR6, URZ, 0x4, UR16 ;  /* 0x00000004ff067899 */ /* 0x000fe40008011610 */
[----:B------:R-:W-:Y:S02]  /*1b30*/  USGXT.U32 UR4, UR4, 0xe ;  /* 0x0000000e0404789a */ /* 0x000fe40008000000 */
[----:B------:R-:W-:Y:S01]  /*1b40*/  USGXT.U32 UR6, UR6, 0xe ;  /* 0x0000000e0606789a */ /* 0x000fe20008000000 */
[----:B------:R-:W-:Y:S01]  /*1b50*/  UMOV UR10, 0xfffffffe ;  /* 0xfffffffe000a7882 */ /* 0x000fe20000000000 */
[----:B------:R-:W-:Y:S01]  /*1b60*/  UMOV UR11, 0x7fffbfdf ;  /* 0x7fffbfdf000b7882 */ /* 0x000fe20000000000 */
[----:B------:R-:W-:Y:S01]  /*1b70*/  UMOV UR5, URZ ;  /* 0x000000ff00057c82 */ /* 0x000fe20008000000 */
[----:B------:R-:W-:Y:S01]  /*1b80*/  UMOV UR7, URZ ;  /* 0x000000ff00077c82 */ /* 0x000fe20008000000 */
[----:B------:R-:W-:-:S02]  /*1b90*/  UIADD3.64 UR16, UPT, UPT, UR4, -UR10, URZ ;  /* 0x8000000a04107297 */ /* 0x000fc4000fffe0ff */
[----:B------:R-:W-:Y:S01]  /*1ba0*/  UIADD3.64 UR10, UPT, UPT, UR6, -UR10, URZ ;  /* 0x8000000a060a7297 */ /* 0x000fe2000fffe0ff */
[----:B------:R-:W-:Y:S01]  /*1bb0*/  UMOV UR28, 0x0 ;  /* 0x00000000001c7882 */ /* 0x000fe20000000000 */
[----:B------:R-:W-:Y:S01]  /*1bc0*/  UMOV UR29, 0x8100010 ;  /* 0x08100010001d7882 */ /* 0x000fe20000000000 */
[----:B------:R-:W-:Y:S01]  /*1bd0*/  UMOV UR5, 0x80004020 ;  /* 0x8000402000057882 */ /* 0x000fe20000000000 */
[----:B------:R-:W-:Y:S01]  /*1be0*/  UMOV UR7, 0x80004020 ;  /* 0x8000402000077882 */ /* 0x000fe20000000000 */
[----:B------:R-:W-:Y:S01]  /*1bf0*/  UMOV UR30, 0x0 ;  /* 0x00000000001e7882 */ /* 0x000fe20000000000 */
[----:B------:R-:W-:Y:S01]  /*1c00*/  UMOV UR31, 0x8100010 ;  /* 0x08100010001f7882 */ /* 0x000fe20000000000 */
[----:B------:R2:W-:Y:S02]  /*1c10*/  UTCHMMA gdesc[UR4], gdesc[UR6], tmem[UR23], tmem[UR28], idesc[UR29], !UPT ;  /* 0x00ff1c06040075ea */ /* 0x0005e4000f800017 */
[----:B------:R2:W-:Y:S01]  /*1c20*/  UTCHMMA gdesc[UR16], gdesc[UR10], tmem[UR23], tmem[UR30], idesc[UR31], UPT ;  /* 0x00ff1e0a100075ea */ /* 0x0005e2000b800017 */
[----:B------:R-:W-:-:S02]  /*1c30*/  NOP ;  /* 0x0000000000007918 */ /* 0x000fc40000000000 */
.L_x_57:
[----:B------:R-:W-:Y:S01]  /*1c40*/  ELECT P0, URZ, PT ;  /* 0x0000000000ff782f */ /* 0x000fe20003800000 */
[----:B--2---:R-:W-:Y:S01]  /*1c50*/  UMOV UR4, UR12 ;  /* 0x0000000c00047c82 */ /* 0x004fe20008000000 */
[----:B------:R-:W-:Y:S02]  /*1c60*/  UMOV UR5, URZ ;  /* 0x000000ff00057c82 */ /* 0x000fe40008000000 */
[----:B------:R-:W-:-:S13]  /*1c70*/  ISETP.LT.U32.AND P0, PT, R36, 0x20, P0 ;  /* 0x000000202400780c */ /* 0x000fda0000701070 */
[----:B------:R-:W-:Y:S01]  /*1c80*/  VOTEU.ANY UP0, P0 ;  /* 0x0000000000ff7886 */ /* 0x000fe20000000100 */
[----:B------:R-:W-:Y:S01]  /*1c90*/  VOTEU.ANY UP1, P0 ;  /* 0x0000000000ff7886 */ /* 0x000fe20000020100 */
[----:B------:R-:W-:-:S03]  /*1ca0*/  ISETP.GE.U32.AND P0, PT, R6, 0x21, PT ;  /* 0x000000210600780c */ /* 0x000fc60003f06070 */
[----:B------:R-:W-:Y:S02]  /*1cb0*/  @UP0 UMOV UR4, UR4 ;  /* 0x0000000400040c82 */ /* 0x000fe40008000000 */
[----:B------:R2:W-:Y:S01]  /*1cc0*/  @UP1 UTCBAR [UR4], URZ ;  /* 0x000000ff040013e9 */ /* 0x0005e200080000ff */
[----:B------:R-:W-:Y:S06]  /*1cd0*/  BAR.SYNC.DEFER_BLOCKING 0x0 ;  /* 0x0000000000007b1d */ /* 0x000fec0000010000 */
[----:B------:R-:W3:Y:S02]  /*1ce0*/  SYNCS.PHASECHK.TRANS64.TRYWAIT P1, [UR8+0x6010], RZ ;  /* 0x006010ffff0075a7 */ /* 0x000ee40008021108 */
[----:B--23--:R-:W-:Y:S05]  /*1cf0*/  @!P1 BRA `(.L_x_58) ;  /* 0x0000000800d89947 */ /* 0x00cfea0003800000 */
.L_x_71:
[----:B------:R-:W-:Y:S01]  /*1d00*/  UMOV UR4, URZ ;  /* 0x000000ff00047c82 */ /* 0x000fe20008000000 */
[----:B------:R-:W-:Y:S05]  /*1d10*/  @!P0 BRA `(.L_x_55) ;  /* 0x0000000400208947 */ /* 0x000fea0003800000 */
[----:B------:R-:W2:Y:S01]  /*1d20*/  LDCU UR29, c[0x0][0x3a0] ;  /* 0x00007400ff1d77ac */ /* 0x000ea20008000800 */
[----:B------:R-:W-:Y:S01]  /*1d30*/  UMOV UR9, 0x1 ;  /* 0x0000000100097882 */ /* 0x000fe20000000000 */
[----:B------:R-:W-:-:S05]  /*1d40*/  UMOV UR14, 0x20 ;  /* 0x00000020000e7882 */ /* 0x000fca0000000000 */
.L_x_62:
[----:B------:R-:W-:Y:S01]  /*1d50*/  BAR.SYNC.DEFER_BLOCKING 0x0 ;  /* 0x0000000000007b1d */ /* 0x000fe20000010000 */
[----:B------:R-:W-:Y:S01]  /*1d60*/  ULEA UR28, UR9, UR8, 0x3 ;  /* 0x00000008091c7291 */ /* 0x000fe2000f8e18ff */
[----:B------:R-:W-:Y:S01]  /*1d70*/  @!P3 IMAD.MOV.U32 R2, RZ, RZ, 0x3000 ;  /* 0x00003000ff02b424 */ /* 0x000fe200078e00ff */
[----:B------:R-:W-:Y:S01]  /*1d80*/  ELECT P1, URZ, PT ;  /* 0x0000000000ff782f */ /* 0x000fe20003820000 */
[----:B------:R-:W-:-:S03]  /*1d90*/  ULEA UR12, UR9, UR8, 0xd ;  /* 0x00000008090c7291 */ /* 0x000fc6000f8e68ff */
[----:B------:R-:W-:Y:S02]  /*1da0*/  ISETP.LT.U32.AND P1, PT, R36, 0x20, P1 ;  /* 0x000000202400780c */ /* 0x000fe40000f21070 */
[----:B------:R-:W-:Y:S01]  /*1db0*/  ELECT P0, URZ, PT ;  /* 0x0000000000ff782f */ /* 0x000fe20003800000 */
[----:B------:R-:W-:-:S03]  /*1dc0*/  ULEA UR16, UR9, UR8, 0xc ;  /* 0x0000000809107291 */ /* 0x000fc6000f8e60ff */
[----:B------:R-:W-:Y:S01]  /*1dd0*/  ISETP.LT.U32.AND P0, PT, R36, 0x20, P0 ;  /* 0x000000202400780c */ /* 0x000fe20000701070 */
[----:B------:R-:W-:Y:S01]  /*1de0*/  UMOV UR18, UR14 ;  /* 0x0000000e00127c82 */ /* 0x000fe20008000000 */
[----:B------:R-:W-:Y:S02]  /*1df0*/  UIADD3 UR16, UPT, UPT, UR16, 0x4000, URZ ;  /* 0x0000400010107890 */ /* 0x000fe4000fffe0ff */
[----:B------:R-:W-:-:S03]  /*1e00*/  USHF.L.U32 UR5, UR4, 0x1f, URZ ;  /* 0x0000001f04057899 */ /* 0x000fc600080006ff */
[----:B------:R-:W-:Y:S01]  /*1e10*/  VOTEU.ANY UP0, P1 ;  /* 0x0000000000ff7886 */ /* 0x000fe20000800100 */
[----:B------:R3:W-:Y:S01]  /*1e20*/  @!P3 SYNCS.ARRIVE.TRANS64 RZ, [UR28+0x6000], R2 ;  /* 0x00600002ffffb9a7 */ /* 0x0007e2000800001c */
[----:B------:R4:W-:Y:S06]  /*1e30*/  MEMBAR.ALL.CTA ;  /* 0x0000000000007992 */ /* 0x0009ec0000008000 */
[----:B----4-:R-:W4:Y:S01]  /*1e40*/  FENCE.VIEW.ASYNC.S ;  /* 0x00000000000073c6 */ /* 0x010f220000000000 */
[----:B------:R-:W-:Y:S01]  /*1e50*/  @UP0 UIADD3 UR13, UPT, UPT, UR28, 0x6000, URZ ;  /* 0x000060001c0d0890 */ /* 0x000fe2000fffe0ff */
[----:B----4-:R-:W-:Y:S01]  /*1e60*/  VOTEU.ANY UP0, P1 ;  /* 0x0000000000ff7886 */ /* 0x010fe20000800100 */
[----:B------:R-:W-:Y:S01]  /*1e70*/  VOTEU.ANY UP1, P0 ;  /* 0x0000000000ff7886 */ /* 0x000fe20000020100 */
[----:B---3--:R-:W-:-:S04]  /*1e80*/  IMAD.U32 R2, RZ, RZ, UR5 ;  /* 0x00000005ff027e24 */ /* 0x008fc8000f8e00ff */
[----:B------:R-:W-:Y:S01]  /*1e90*/  @UP1 UIADD3 UR17, UPT, UPT, UR28, 0x6000, URZ ;  /* 0x000060001c111890 */ /* 0x000fe2000fffe0ff */
[----:B------:R-:W-:Y:S01]  /*1ea0*/  VOTEU.ANY UP1, P0 ;  /* 0x0000000000ff7886 */ /* 0x000fe20000020100 */
[----:B------:R-:W-:Y:S06]  /*1eb0*/  BAR.SYNC.DEFER_BLOCKING 0x0 ;  /* 0x0000000000007b1d */ /* 0x000fec0000010000 */
[----:B------:R3:W-:Y:S01]  /*1ec0*/  @UP0 UTMALDG.2D [UR12], [UR24] ;  /* 0x0000000c180005b4 */ /* 0x0007e20008008000 */
[----:B------:R-:W-:Y:S01]  /*1ed0*/  UISETP.NE.U32.AND UP0, UPT, UR22, URZ, UPT ;  /* 0x000000ff1600728c */ /* 0x000fe2000bf05070 */
[----:B------:R-:W-:Y:S06]  /*1ee0*/  BAR.SYNC.DEFER_BLOCKING 0x0 ;  /* 0x0000000000007b1d */ /* 0x000fec0000010000 */
[----:B------:R3:W-:Y:S02]  /*1ef0*/  @UP1 UTMALDG.2D [UR16], [UR26] ;  /* 0x000000101a0015b4 */ /* 0x0007e40008008000 */
[----:B------:R-:W-:Y:S06]  /*1f00*/  BAR.SYNC.DEFER_BLOCKING 0x0 ;  /* 0x0000000000007b1d */ /* 0x000fec0000010000 */
[----:B------:R-:W4:Y:S02]  /*1f10*/  SYNCS.PHASECHK.TRANS64.TRYWAIT P0, [UR28+0x6000], R2 ;  /* 0x00600002ff0075a7 */ /* 0x000f24000800111c */
[----:B---34-:R-:W-:Y:S05]  /*1f20*/  @!P0 BRA `(.L_x_59) ;  /* 0x0000000800588947 */ /* 0x018fea0003800000 */
.L_x_72:
[----:B------:R-:W-:Y:S05]  /*1f30*/  BRA.U UP0, `(.L_x_60) ;  /* 0x00000001004c7547 */ /* 0x000fea000b800000 */
[----:B------:R-:W-:Y:S02]  /*1f40*/  USHF.R.U32.HI UR10, URZ, 0x4, UR12 ;  /* 0x00000004ff0a7899 */ /* 0x000fe4000801160c */
[----:B------:R-:W-:Y:S02]  /*1f50*/  USHF.R.U32.HI UR12, URZ, 0x4, UR16 ;  /* 0x00000004ff0c7899 */ /* 0x000fe40008011610 */
[----:B------:R-:W-:Y:S02]  /*1f60*/  USGXT.U32 UR10, UR10, 0xe ;  /* 0x0000000e0a0a789a */ /* 0x000fe40008000000 */
[----:B------:R-:W-:Y:S02]  /*1f70*/  USGXT.U32 UR12, UR12, 0xe ;  /* 0x0000000e0c0c789a */ /* 0x000fe40008000000 */
[----:B------:R-:W-:Y:S02]  /*1f80*/  UIADD3 UR16, UP0, UPT, UR10, 0x2, URZ ;  /* 0x000000020a107890 */ /* 0x000fe4000ff1e0ff */
[----:B------:R-:W-:Y:S01]  /*1f90*/  UIADD3 UR30, UP1, UPT, UR12, 0x2, URZ ;  /* 0x000000020c1e7890 */ /* 0x000fe2000ff3e0ff */
[----:B------:R-:W-:Y:S01]  /*1fa0*/  UMOV UR5, URZ ;  /* 0x000000ff00057c82 */ /* 0x000fe20008000000 */
[----:B------:R-:W-:Y:S01]  /*1fb0*/  UMOV UR6, URZ ;  /* 0x000000ff00067c82 */ /* 0x000fe20008000000 */
[----:B------:R-:W-:-:S02]  /*1fc0*/  UIADD3.X UR17, UPT, UPT, UR5, -0x7fffbfe0, URZ, UP0, !UPT ;  /* 0x8000402005117890 */ /* 0x000fc400087fe4ff */
[----:B------:R-:W-:Y:S01]  /*1fd0*/  UIADD3.X UR31, UPT, UPT, UR6, -0x7fffbfe0, URZ, UP1, !UPT ;  /* 0x80004020061f7890 */ /* 0x000fe20008ffe4ff */
[----:B------:R-:W-:Y:S01]  /*1fe0*/  UMOV UR32, 0x0 ;  /* 0x0000000000207882 */ /* 0x000fe20000000000 */
[----:B------:R-:W-:Y:S01]  /*1ff0*/  UMOV UR33, 0x8100010 ;  /* 0x0810001000217882 */ /* 0x000fe20000000000 */
[----:B------:R-:W-:Y:S01]  /*2000*/  UMOV UR11, 0x80004020 ;  /* 0x80004020000b7882 */ /* 0x000fe20000000000 */
[----:B------:R-:W-:Y:S01]  /*2010*/  UMOV UR13, 0x80004020 ;  /* 0x80004020000d7882 */ /* 0x000fe20000000000 */
[----:B------:R-:W-:Y:S01]  /*2020*/  UMOV UR6, 0x0 ;  /* 0x0000000000067882 */ /* 0x000fe20000000000 */
[----:B------:R-:W-:Y:S01]  /*2030*/  UMOV UR7, 0x8100010 ;  /* 0x0810001000077882 */ /* 0x000fe20000000000 */
[----:B------:R3:W-:Y:S02]  /*2040*/  UTCHMMA gdesc[UR10], gdesc[UR12], tmem[UR23], tmem[UR32], idesc[UR33], UPT ;  /* 0x00ff200c0a0075ea */ /* 0x0007e4000b800017 */
[----:B------:R3:W-:Y:S01]  /*2050*/  UTCHMMA gdesc[UR16], gdesc[UR30], tmem[UR23], tmem[UR6], idesc[UR7], UPT ;  /* 0x00ff061e100075ea */ /* 0x0007e2000b800017 */
[----:B------:R-:W-:-:S02]  /*2060*/  NOP ;  /* 0x0000000000007918 */ /* 0x000fc40000000000 */
.L_x_60:
[----:B------:R-:W-:Y:S01]  /*2070*/  ELECT P0, URZ, PT ;  /* 0x0000000000ff782f */ /* 0x000fe20003800000 */
[----:B---3--:R-:W-:-:S03]  /*2080*/  UIADD3 UR6, UPT, UPT, UR28, 0x6010, URZ ;  /* 0x000060101c067890 */ /* 0x008fc6000fffe0ff */
[----:B------:R-:W-:Y:S01]  /*2090*/  ISETP.LT.U32.AND P0, PT, R36, 0x20, P0 ;  /* 0x000000202400780c */ /* 0x000fe20000701070 */
[----:B------:R-:W-:-:S12]  /*20a0*/  UMOV UR7, URZ ;  /* 0x000000ff00077c82 */ /* 0x000fd80008000000 */
[----:B------:R-:W-:Y:S01]  /*20b0*/  VOTEU.ANY UP0, P0 ;  /* 0x0000000000ff7886 */ /* 0x000fe20000000100 */
[----:B------:R-:W-:-:S04]  /*20c0*/  VOTEU.ANY UP1, P0 ;  /* 0x0000000000ff7886 */ /* 0x000fc80000020100 */
[----:B------:R-:W-:Y:S02]  /*20d0*/  @UP0 UMOV UR6, UR6 ;  /* 0x0000000600060c82 */ /* 0x000fe40008000000 */
[----:B------:R3:W-:Y:S01]  /*20e0*/  @UP1 UTCBAR [UR6], URZ ;  /* 0x000000ff060013e9 */ /* 0x0007e200080000ff */
[----:B------:R-:W-:Y:S06]  /*20f0*/  BAR.SYNC.DEFER_BLOCKING 0x0 ;  /* 0x0000000000007b1d */ /* 0x000fec0000010000 */
[----:B------:R-:W4:Y:S02]  /*2100*/  SYNCS.PHASECHK.TRANS64.TRYWAIT P0, [UR28+0x6010], R2 ;  /* 0x00601002ff0075a7 */ /* 0x000f24000800111c */
[----:B---34-:R-:W-:Y:S05]  /*2110*/  @!P0 BRA `(.L_x_61) ;  /* 0x0000000400e88947 */ /* 0x018fea0003800000 */
.L_x_73:
[----:B------:R-:W-:Y:S02]  /*2120*/  UIADD3 UR9, UPT, UPT, UR9, 0x1, URZ ;  /* 0x0000000109097890 */ /* 0x000fe4000fffe0ff */
[----:B------:R-:W-:Y:S02]  /*2130*/  UIADD3 UR14, UPT, UPT, UR14, 0x20, URZ ;  /* 0x000000200e0e7890 */ /* 0x000fe4000fffe0ff */
[----:B------:R-:W-:-:S04]  /*2140*/  UISETP.NE.U32.AND UP0, UPT, UR9, 0x2, UPT ;  /* 0x000000020900788c */ /* 0x000fc8000bf05070 */
[----:B------:R-:W-:Y:S02]  /*2150*/  USEL UR5, URZ, 0x1, UP0 ;  /* 0x00000001ff057887 */ /* 0x000fe40008000000 */
[----:B------:R-:W-:Y:S02]  /*2160*/  USEL UR9, UR9, URZ, UP0 ;  /* 0x000000ff09097287 */ /* 0x000fe40008000000 */
[----:B--2---:R-:W-:Y:S02]  /*2170*/  UISETP.GE.AND UP0, UPT, UR14, UR29, UPT ;  /* 0x0000001d0e00728c */ /* 0x004fe4000bf06270 */
[----:B------:R-:W-:-:S07]  /*2180*/  ULOP3.LUT UR4, UR4, UR5, URZ, 0x3c, !UPT ;  /* 0x0000000504047292 */ /* 0x000fce000f8e3cff */
[----:B------:R-:W-:Y:S05]  /*2190*/  BRA.U !UP0, `(.L_x_62) ;  /* 0xfffffff908ec7547 */ /* 0x000fea000b83ffff */
.L_x_55:
[----:B----4-:R-:W-:Y:S06]  /*21a0*/  BAR.SYNC.DEFER_BLOCKING 0x0 ;  /* 0x0000000000007b1d */ /* 0x010fec0000010000 */
[----:B------:R-:W-:Y:S04]  /*21b0*/  BSSY.RECONVERGENT B5, `(.L_x_63) ;  /* 0x0000004000057945 */ /* 0x000fe80003800200 */
[----:B------:R-:W-:Y:S05]  /*21c0*/  @P3 BRA `(.L_x_64) ;  /* 0x0000000000083947 */ /* 0x000fea0003800000 */
[----:B------:R-:W2:Y:S02]  /*21d0*/  SYNCS.CCTL.IV [UR8+0x6000] ;  /* 0x00600000ff0079b1 */ /* 0x000ea40008000008 */
[----:B--2---:R-:W2:Y:S02]  /*21e0*/  SYNCS.CCTL.IV [UR8+0x6010] ;  /* 0x00601000ff0079b1 */ /* 0x004ea40008000008 */
.L_x_64:
[----:B------:R-:W-:Y:S05]  /*21f0*/  BSYNC.RECONVERGENT B5 ;  /* 0x0000000000057941 */ /* 0x000fea0003800200 */
.L_x_63:
[----:B--2---:R-:W-:Y:S06]  /*2200*/  BAR.SYNC.DEFER_BLOCKING 0x0 ;  /* 0x0000000000007b1d */ /* 0x004fec0000010000 */
[----:B------:R-:W-:Y:S04]  /*2210*/  BSSY.RECONVERGENT B5, `(.L_x_65) ;  /* 0x0000004000057945 */ /* 0x000fe80003800200 */
[----:B------:R-:W-:Y:S05]  /*2220*/  @P3 BRA `(.L_x_66) ;  /* 0x0000000000083947 */ /* 0x000fea0003800000 */
[----:B------:R-:W2:Y:S02]  /*2230*/  SYNCS.CCTL.IV [UR8+0x6008] ;  /* 0x00600800ff0079b1 */ /* 0x000ea40008000008 */
[----:B--2---:R-:W2:Y:S02]  /*2240*/  SYNCS.CCTL.IV [UR8+0x6018] ;  /* 0x00601800ff0079b1 */ /* 0x004ea40008000008 */
.L_x_66:
[----:B------:R-:W-:Y:S05]  /*2250*/  BSYNC.RECONVERGENT B5 ;  /* 0x0000000000057941 */ /* 0x000fea0003800200 */
.L_x_65:
[----:B------:R-:W-:Y:S01]  /*2260*/  USHF.L.U32 UR4, UR22, 0x15, URZ ;  /* 0x0000001516047899 */ /* 0x000fe200080006ff */
[C---:B------:R-:W-:Y:S01]  /*2270*/  IMAD.SHL.U32 R2, R0.reuse, 0x10, RZ ;  /* 0x0000001000027824 */ /* 0x040fe200078e00ff */
[----:B------:R-:W-:Y:S01]  /*2280*/  USHF.L.U32 UR22, UR22, 0x3, URZ ;  /* 0x0000000316167899 */ /* 0x000fe200080006ff */
[----:B------:R-:W-:Y:S01]  /*2290*/  SHF.R.U32.HI R3, RZ, 0x1, R0 ;  /* 0x00000001ff037819 */ /* 0x000fe20000011600 */
[----:B------:R-:W-:Y:S01]  /*22a0*/  ULOP3.LUT UR4, UR4, 0x600000, URZ, 0xc0, !UPT ;  /* 0x0060000004047892 */ /* 0x000fe2000f8ec0ff */
[----:B------:R-:W-:Y:S01]  /*22b0*/  IMAD.SHL.U32 R0, R0, 0x80, RZ ;  /* 0x0000008000007824 */ /* 0x000fe200078e00ff */
[----:B------:R-:W-:Y:S01]  /*22c0*/  ULOP3.LUT UR22, UR22, 0x20, URZ, 0xc0, !UPT ;  /* 0x0000002016167892 */ /* 0x000fe2000f8ec0ff */
[----:B------:R-:W-:Y:S02]  /*22d0*/  LOP3.LUT R2, R2, 0x70, RZ, 0xc0, !PT ;  /* 0x0000007002027812 */ /* 0x000fe400078ec0ff */
[----:B------:R-:W-:Y:S01]  /*22e0*/  ELECT P0, URZ, PT ;  /* 0x0000000000ff782f */ /* 0x000fe20003800000 */
[----:B------:R-:W-:Y:S01]  /*22f0*/  UIADD3 UR4, UPT, UPT, UR22, UR4, UR23 ;  /* 0x0000000416047290 */ /* 0x000fe2000fffe017 */
[----:B------:R-:W-:Y:S01]  /*2300*/  LOP3.LUT R3, R2, 0x40, R3, 0x78, !PT ;  /* 0x0000004002037812 */ /* 0x000fe200078e7803 */
[----:B------:R-:W-:Y:S01]  /*2310*/  UMOV UR9, UR19 ;  /* 0x0000001300097c82 */ /* 0x000fe20008000000 */
[----:B------:R-:W-:Y:S01]  /*2320*/  ISETP.LT.U32.AND P0, PT, R36, 0x20, P0 ;  /* 0x000000202400780c */ /* 0x000fe20000701070 */
[----:B------:R-:W-:Y:S01]  /*2330*/  UMOV UR10, UR15 ;  /* 0x0000000f000a7c82 */ /* 0x000fe20008000000 */
[----:B------:R-:W-:-:S04]  /*2340*/  LOP3.LUT R0, R3, 0x3f80, R0, 0xf8, !PT ;  /* 0x00003f8003007812 */ /* 0x000fc800078ef800 */
[----:B-----5:R-:W3:Y:S01]  /*2350*/  LDTM.x32 R4, tmem[UR4] ;  /* 0x00000004000479ee */ /* 0x020ee200082c0000 */
[C---:B------:R-:W-:Y:S01]  /*2360*/  LOP3.LUT R2, R0.reuse, 0x10, RZ, 0x3c, !PT ;  /* 0x0000001000027812 */ /* 0x040fe200078e3cff */
[----:B------:R-:W-:Y:S01]  /*2370*/  NOP ;  /* 0x0000000000007918 */ /* 0x000fe20000000000 */
[----:B------:R-:W-:-:S04]  /*2380*/  LOP3.LUT R3, R0, 0x20, RZ, 0x3c, !PT ;  /* 0x0000002000037812 */ /* 0x000fc800078e3cff */
[----:B---3--:R-:W-:Y:S01]  /*2390*/  VOTEU.ANY UP1, P0 ;  /* 0x0000000000ff7886 */ /* 0x008fe20000020100 */
[----:B------:R-:W-:Y:S01]  /*23a0*/  VOTEU.ANY UP0, P0 ;  /* 0x0000000000ff7886 */ /* 0x000fe20000000100 */
[----:B------:R-:W-:Y:S02]  /*23b0*/  F2FP.F16.F32.PACK_AB R4, R5, R4 ;  /* 0x000000040504723e */ /* 0x000fe400000000ff */
[----:B------:R-:W-:Y:S02]  /*23c0*/  F2FP.F16.F32.PACK_AB R5, R7, R6 ;  /* 0x000000060705723e */ /* 0x000fe400000000ff */
[----:B------:R-:W-:Y:S02]  /*23d0*/  F2FP.F16.F32.PACK_AB R12, R13, R12 ;  /* 0x0000000c0d0c723e */ /* 0x000fe400000000ff */
[----:B------:R-:W-:Y:S02]  /*23e0*/  F2FP.F16.F32.PACK_AB R6, R9, R8 ;  /* 0x000000080906723e */ /* 0x000fe400000000ff */
[----:B------:R-:W-:-:S02]  /*23f0*/  F2FP.F16.F32.PACK_AB R7, R11, R10 ;  /* 0x0000000a0b07723e */ /* 0x000fc400000000ff */
[----:B------:R-:W-:Y:S02]  /*2400*/  F2FP.F16.F32.PACK_AB R13, R15, R14 ;  /* 0x0000000e0f0d723e */ /* 0x000fe400000000ff */
[----:B------:R-:W-:Y:S01]  /*2410*/  F2FP.F16.F32.PACK_AB R20, R21, R20 ;  /* 0x000000141514723e */ /* 0x000fe200000000ff */
[----:B--2---:R2:W-:Y:S01]  /*2420*/  STS.128 [R0+UR8], R4 ;  /* 0x0000000400007988 */ /* 0x0045e20008000c08 */
[----:B------:R-:W-:Y:S02]  /*2430*/  F2FP.F16.F32.PACK_AB R14, R17, R16 ;  /* 0x00000010110e723e */ /* 0x000fe400000000ff */
[----:B------:R-:W-:Y:S02]  /*2440*/  F2FP.F16.F32.PACK_AB R15, R19, R18 ;  /* 0x00000012130f723e */ /* 0x000fe400000000ff */
[----:B------:R-:W-:Y:S02]  /*2450*/  F2FP.F16.F32.PACK_AB R21, R23, R22 ;  /* 0x000000161715723e */ /* 0x000fe400000000ff */
[----:B------:R-:W-:Y:S01]  /*2460*/  F2FP.F16.F32.PACK_AB R28, R29, R28 ;  /* 0x0000001c1d1c723e */ /* 0x000fe200000000ff */
[----:B------:R2:W-:Y:S01]  /*2470*/  STS.128 [R2+UR8], R12 ;  /* 0x0000000c02007988 */ /* 0x0005e20008000c08 */
[----:B------:R-:W-:-:S02]  /*2480*/  F2FP.F16.F32.PACK_AB R22, R25, R24 ;  /* 0x000000181916723e */ /* 0x000fc400000000ff */
[----:B------:R-:W-:Y:S02]  /*2490*/  F2FP.F16.F32.PACK_AB R23, R27, R26 ;  /* 0x0000001a1b17723e */ /* 0x000fe400000000ff */
[----:B------:R-:W-:Y:S02]  /*24a0*/  F2FP.F16.F32.PACK_AB R29, R31, R30 ;  /* 0x0000001e1f1d723e */ /* 0x000fe400000000ff */
[----:B------:R-:W-:Y:S01]  /*24b0*/  F2FP.F16.F32.PACK_AB R30, R33, R32 ;  /* 0x00000020211e723e */ /* 0x000fe200000000ff */
[----:B------:R2:W-:Y:S01]  /*24c0*/  STS.128 [R3+UR8], R20 ;  /* 0x0000001403007988 */ /* 0x0005e20008000c08 */
[----:B------:R-:W-:Y:S02]  /*24d0*/  F2FP.F16.F32.PACK_AB R31, R35, R34 ;  /* 0x00000022231f723e */ /* 0x000fe400000000ff */
[----:B------:R-:W-:-:S05]  /*24e0*/  LOP3.LUT R8, R0, 0x30, RZ, 0x3c, !PT ;  /* 0x0000003000087812 */ /* 0x000fca00078e3cff */
[----:B------:R2:W-:Y:S01]  /*24f0*/  STS.128 [R8+UR8], R28 ;  /* 0x0000001c08007988 */ /* 0x0005e20008000c08 */
[----:B------:R3:W-:Y:S06]  /*2500*/  MEMBAR.ALL.CTA ;  /* 0x0000000000007992 */ /* 0x0007ec0000008000 */
[----:B---3--:R-:W3:Y:S02]  /*2510*/  FENCE.VIEW.ASYNC.S ;  /* 0x00000000000073c6 */ /* 0x008ee40000000000 */
[----:B---3--:R-:W-:Y:S06]  /*2520*/  BAR.SYNC.DEFER_BLOCKING 0x0 ;  /* 0x0000000000007b1d */ /* 0x008fec0000010000 */
[----:B------:R2:W-:Y:S01]  /*2530*/  @UP1 UTMASTG.2D [UR8], [UR20] ;  /* 0x00000008140013b5 */ /* 0x0005e20008008000 */
[----:B------:R0:W-:Y:S01]  /*2540*/  UTMACMDFLUSH ;  /* 0x00000000000079b7 */ /* 0x0001e20000000000 */
[----:B------:R-:W-:-:S04]  /*2550*/  DEPBAR.LE SB0, 0x0 ;  /* 0x000080000000791a */ /* 0x000fc80000000000 */
[----:B------:R-:W-:Y:S08]  /*2560*/  BAR.SYNC.DEFER_BLOCKING 0x0 ;  /* 0x0000000000007b1d */ /* 0x000ff00000010000 */
[----:B------:R-:W-:Y:S06]  /*2570*/  BAR.SYNC.DEFER_BLOCKING 0x0 ;  /* 0x0000000000007b1d */ /* 0x000fec0000010000 */
[----:B--2---:R-:W-:Y:S05]  /*2580*/  @P2 BRA `(.L_x_67) ;  /* 0x0000000000a02947 */ /* 0x004fea0003800000 */
[----:B------:R-:W2:Y:S01]  /*2590*/  S2UR UR5, SR_CgaCtaId ;  /* 0x00000000000579c3 */ /* 0x000ea20000008800 */
[----:B------:R-:W-:Y:S01]  /*25a0*/  NOP ;  /* 0x0000000000007918 */ /* 0x000fe20000000000 */
[----:B------:R-:W-:Y:S01]  /*25b0*/  UMOV UR4, 0x50 ;  /* 0x0000005000047882 */ /* 0x000fe20000000000 */
[----:B------:R-:W-:Y:S02]  /*25c0*/  IMAD.U32 R0, RZ, RZ, UR23 ;  /* 0x00000017ff007e24 */ /* 0x000fe4000f8e00ff */
[----:B------:R-:W-:Y:S02]  /*25d0*/  IMAD.MOV.U32 R3, RZ, RZ, 0x3 ;  /* 0x00000003ff037424 */ /* 0x000fe400078e00ff */
[----:B------:R-:W-:Y:S01]  /*25e0*/  IMAD.MOV.U32 R7, RZ, RZ, 0x1 ;  /* 0x00000001ff077424 */ /* 0x000fe200078e00ff */
[----:B------:R-:W-:-:S04]  /*25f0*/  LOP3.LUT R0, R0, 0xffff, RZ, 0xc0, !PT ;  /* 0x0000ffff00007812 */ /* 0x000fc800078ec0ff */
[----:B------:R-:W-:-:S05]  /*2600*/  SHF.R.U32.HI R0, RZ, 0x5, R0 ;  /* 0x00000005ff007819 */ /* 0x000fca0000011600 */
[----:B------:R-:W-:Y:S01]  /*2610*/  VIADD R2, R0, 0x10 ;  /* 0x0000001000027836 */ /* 0x000fe20000000000 */
[----:B------:R-:W-:Y:S01]  /*2620*/  SHF.L.U32 R0, R3, R0, RZ ;  /* 0x0000000003007219 */ /* 0x000fe200000006ff */
[----:B--2---:R-:W-:-:S03]  /*2630*/  ULEA UR6, UR5, UR4, 0x18 ;  /* 0x0000000405067291 */ /* 0x004fc6000f8ec0ff */
[----:B------:R-:W-:-:S04]  /*2640*/  SHF.L.U32 R3, R7, R2, RZ ;  /* 0x0000000207037219 */ /* 0x000fc800000006ff */
[----:B------:R-:W-:Y:S02]  /*2650*/  LOP3.LUT R0, R3, R0, RZ, 0xfc, !PT ;  /* 0x0000000003007212 */ /* 0x000fe400078efcff */
[----:B------:R-:W2:Y:S02]  /*2660*/  LDS R5, [UR6] ;  /* 0x00000006ff057984 */ /* 0x000ea40008000800 */
[C---:B------:R-:W-:Y:S02]  /*2670*/  LOP3.LUT R2, R0.reuse, 0xffff, RZ, 0xc0, !PT ;  /* 0x0000ffff00027812 */ /* 0x040fe400078ec0ff */
[----:B--2---:R-:W-:-:S04]  /*2680*/  LOP3.LUT R3, R0, 0xffff, R5, 0x80, !PT ;  /* 0x0000ffff00037812 */ /* 0x004fc800078e8005 */
[----:B------:R-:W-:-:S13]  /*2690*/  ISETP.NE.AND P0, PT, R3, R2, PT ;  /* 0x000000020300720c */ /* 0x000fda0003f05270 */
[----:B------:R-:W-:Y:S05]  /*26a0*/  @P0 BRA `(.L_x_68) ;  /* 0x0000000000500947 */ /* 0x000fea0003800000 */
[----:B------:R-:W-:Y:S02]  /*26b0*/  SHF.R.U32.HI R5, RZ, 0x10, R5 ;  /* 0x00000010ff057819 */ /* 0x000fe40000011605 */
[----:B------:R-:W-:-:S04]  /*26c0*/  SHF.R.U32.HI R2, RZ, 0x10, R0 ;  /* 0x00000010ff027819 */ /* 0x000fc80000011600 */
[----:B------:R-:W-:-:S04]  /*26d0*/  LOP3.LUT R5, R5, R2, RZ, 0xc0, !PT ;  /* 0x0000000205057212 */ /* 0x000fc800078ec0ff */
[----:B------:R-:W-:-:S13]  /*26e0*/  ISETP.NE.AND P0, PT, R5, R2, PT ;  /* 0x000000020500720c */ /* 0x000fda0003f05270 */
[----:B------:R-:W-:Y:S05]  /*26f0*/  @P0 BRA `(.L_x_69) ;  /* 0x0000000000300947 */ /* 0x000fea0003800000 */
[----:B------:R-:W-:Y:S01]  /*2700*/  R2UR UR4, R0 ;  /* 0x00000000000472ca */ /* 0x000fe200000e0000 */
[----:B------:R-:W-:Y:S01]  /*2710*/  VOTEU.ANY UR5, UPT, PT ;  /* 0x0000000000057886 */ /* 0x000fe200038e0100 */
[----:B------:R-:W2:Y:S01]  /*2720*/  S2R R0, SR_LANEID ;  /* 0x0000000000007919 */ /* 0x000ea20000000000 */
[----:B------:R-:W-:-:S10]  /*2730*/  UFLO.U32 UR5, UR5 ;  /* 0x00000005000572bd */ /* 0x000fd400080e0000 */
[----:B------:R-:W-:-:S06]  /*2740*/  ULOP3.LUT UR4, URZ, UR4, URZ, 0x33, !UPT ;  /* 0x00000004ff047292 */ /* 0x000fcc000f8e33ff */
[----:B------:R-:W-:-:S04]  /*2750*/  IMAD.U32 R2, RZ, RZ, UR4 ;  /* 0x00000004ff027e24 */ /* 0x000fc8000f8e00ff */
[----:B------:R-:W3:Y:S02]  /*2760*/  REDUX UR7, R2 ;  /* 0x00000000020773c4 */ /* 0x000ee40000000000 */
[----:B------:R4:W-:Y:S01]  /*2770*/  UTCATOMSWS.AND URZ, UR4 ;  /* 0x0000000400ff79e3 */ /* 0x0009e20008000000 */
[----:B--2---:R-:W-:Y:S01]  /*2780*/  ISETP.EQ.U32.AND P0, PT, R0, UR5, PT ;  /* 0x0000000500007c0c */ /* 0x004fe2000bf02070 */
[----:B---3--:R-:W-:-:S12]  /*2790*/  IMAD.U32 R0, RZ, RZ, UR7 ;  /* 0x00000007ff007e24 */ /* 0x008fd8000f8e00ff */
[----:B------:R4:W-:Y:S01]  /*27a0*/  @P0 ATOMS.AND RZ, [UR6], R0 ;  /* 0x00000000ffff098c */ /* 0x0009e2000a800006 */
[----:B------:R-:W-:Y:S05]  /*27b0*/  BRA `(.L_x_67) ;  /* 0x0000000000147947 */ /* 0x000fea0003800000 */
.L_x_69:
[----:B------:R-:W-:-:S07]  /*27c0*/  MOV R2, 0x27e0 ;  /* 0x000027e000027802 */ /* 0x000fce0000000f00 */
[----:B-1----:R-:W-:Y:S05]  /*27d0*/  CALL.REL.NOINC `($__internal_0_$__cuda_sm10x_tcgen05_guardrail_trap_col_being_dealloced_not_returned_by_alloc) ;  /* 0x0000000000447944 */ /* 0x002fea0003c00000 */
[----:B------:R-:W-:Y:S05]  /*27e0*/  BRA `(.L_x_67) ;  /* 0x0000000000087947 */ /* 0x000fea0003800000 */
.L_x_68:
[----:B------:R-:W-:-:S07]  /*27f0*/  MOV R2, 0x2810 ;  /* 0x0000281000027802 */ /* 0x000fce0000000f00 */
[----:B-1----:R-:W-:Y:S05]  /*2800*/  CALL.REL.NOINC `($__internal_2_$__cuda_sm10x_tcgen05_guardrail_trap_unallocated_columns_being_dealloced) ;  /* 0x0000000000507944 */ /* 0x002fea0003c00000 */
.L_x_67:
[----:B------:R-:W-:Y:S01]  /*2810*/  NOP ;  /* 0x0000000000007918 */ /* 0x000fe20000000000 */
[----:B----4-:R-:W-:Y:S05]  /*2820*/  EXIT ;  /* 0x000000000000794d */ /* 0x010fea0003800000 */
.L_x_56:
[----:B------:R-:W2:Y:S02]  /*2830*/  SYNCS.PHASECHK.TRANS64.TRYWAIT P0, [UR8+0x6000], RZ ;  /* 0x006000ffff0075a7 */ /* 0x000ea40008001108 */
[----:B--2---:R-:W-:Y:S05]  /*2840*/  @!P0 BRA `(.L_x_56) ;  /* 0xfffffffc00f88947 */ /* 0x004fea000383ffff */
[----:B------:R-:W-:Y:S05]  /*2850*/  BRA `(.L_x_70) ;  /* 0xfffffff000a87947 */ /* 0x000fea000383ffff */
.L_x_58:
[----:B------:R-:W2:Y:S02]  /*2860*/  SYNCS.PHASECHK.TRANS64.TRYWAIT P1, [UR8+0x6010], RZ ;  /* 0x006010ffff0075a7 */ /* 0x000ea40008021108 */
[----:B--2---:R-:W-:Y:S05]  /*2870*/  @!P1 BRA `(.L_x_58) ;  /* 0xfffffffc00f89947 */ /* 0x004fea000383ffff */
[----:B------:R-:W-:Y:S05]  /*2880*/  BRA `(.L_x_71) ;  /* 0xfffffff4001c7947 */ /* 0x000fea000383ffff */
.L_x_59:
[----:B------:R-:W3:Y:S02]  /*2890*/  SYNCS.PHASECHK.TRANS64.TRYWAIT P0, [UR28+0x6000], R2 ;  /* 0x00600002ff0075a7 */ /* 0x000ee4000800111c */
[----:B---3--:R-:W-:Y:S05]  /*28a0*/  @!P0 BRA `(.L_x_59) ;  /* 0xfffffffc00f88947 */ /* 0x008fea000383ffff */
[----:B------:R-:W-:Y:S05]  /*28b0*/  BRA `(.L_x_72) ;  /* 0xfffffff4009c7947 */ /* 0x000fea000383ffff */
.L_x_61:
[----:B------:R-:W3:Y:S02]  /*28c0*/  SYNCS.PHASECHK.TRANS64.TRYWAIT P0, [UR28+0x6010], R2 ;  /* 0x00601002ff0075a7 */ /* 0x000ee4000800111c */
[----:B---3--:R-:W-:Y:S05]  /*28d0*/  @!P0 BRA `(.L_x_61) ;  /* 0xfffffffc00f88947 */ /* 0x008fea000383ffff */
[----:B------:R-:W-:Y:S05]  /*28e0*/  BRA `(.L_x_73) ;  /* 0xfffffff8000c7947 */ /* 0x000fea000383ffff */
        .weak           $__internal_0_$__cuda_sm10x_tcgen05_guardrail_trap_col_being_dealloced_not_returned_by_alloc
        .type           $__internal_0_$__cuda_sm10x_tcgen05_guardrail_trap_col_being_dealloced_not_returned_by_alloc,@function
        .size           $__internal_0_$__cuda_sm10x_tcgen05_guardrail_trap_col_being_dealloced_not_returned_by_alloc,($__internal_1_$__cuda_sm10x_tcgen05_guardrail_trap_phase_invalid_during_alloc - $__internal_0_$__cuda_sm10x_tcgen05_guardrail_trap_col_being_dealloced_not_returned_by_alloc)
$__internal_0_$__cuda_sm10x_tcgen05_guardrail_trap_col_being_dealloced_not_returned_by_alloc:
[----:B------:R-:W-:Y:S05]  /*28f0*/  BPT.TRAP 0x1 ;  /* 0x000000040000795c */ /* 0x000fea0000300000 */
[----:B------:R-:W-:-:S04]  /*2900*/  IMAD.MOV.U32 R3, RZ, RZ, 0x0 ;  /* 0x00000000ff037424 */ /* 0x000fc800078e00ff */
[----:B------:R-:W-:Y:S05]  /*2910*/  RET.REL.NODEC R2 `(gluon_tcgen05) ;  /* 0xffffffd402b87950 */ /* 0x000fea0003c3ffff */
        .weak           $__internal_1_$__cuda_sm10x_tcgen05_guardrail_trap_phase_invalid_during_alloc
        .type           $__internal_1_$__cuda_sm10x_tcgen05_guardrail_trap_phase_invalid_during_alloc,@function
        .size           $__internal_1_$__cuda_sm10x_tcgen05_guardrail_trap_phase_invalid_during_alloc,($__internal_2_$__cuda_sm10x_tcgen05_guardrail_trap_unallocated_columns_being_dealloced - $__internal_1_$__cuda_sm10x_tcgen05_guardrail_trap_phase_invalid_during_alloc)
$__internal_1_$__cuda_sm10x_tcgen05_guardrail_trap_phase_invalid_during_alloc:
[----:B------:R-:W-:Y:S05]  /*2920*/  BPT.TRAP 0x1 ;  /* 0x000000040000795c */ /* 0x000fea0000300000 */
[----:B------:R-:W-:-:S04]  /*2930*/  IMAD.MOV.U32 R3, RZ, RZ, 0x0 ;  /* 0x00000000ff037424 */ /* 0x000fc800078e00ff */
[----:B------:R-:W-:Y:S05]  /*2940*/  RET.REL.NODEC R2 `(gluon_tcgen05) ;  /* 0xffffffd402ac7950 */ /* 0x000fea0003c3ffff */
        .weak           $__internal_2_$__cuda_sm10x_tcgen05_guardrail_trap_unallocated_columns_being_dealloced
        .type           $__internal_2_$__cuda_sm10x_tcgen05_guardrail_trap_unallocated_columns_being_dealloced,@function
        .size           $__internal_2_$__cuda_sm10x_tcgen05_guardrail_trap_unallocated_columns_being_dealloced,(.L_x_77 - $__internal_2_$__cuda_sm10x_tcgen05_guardrail_trap_unallocated_columns_being_dealloced)
$__internal_2_$__cuda_sm10x_tcgen05_guardrail_trap_unallocated_columns_being_dealloced:
[----:B------:R-:W-:Y:S05]  /*2950*/  BPT.TRAP 0x1 ;  /* 0x000000040000795c */ /* 0x000fea0000300000 */
[----:B------:R-:W-:-:S04]  /*2960*/  IMAD.MOV.U32 R3, RZ, RZ, 0x0 ;  /* 0x00000000ff037424 */ /* 0x000fc800078e00ff */
[----:B------:R-:W-:Y:S05]  /*2970*/  RET.REL.NODEC R2 `(gluon_tcgen05) ;  /* 0xffffffd402a07950 */ /* 0x000fea0003c3ffff */
.L_x_74:
[----:B------:R-:W-:-:S00]  /*2980*/  BRA `(.L_x_74) ;  /* 0xfffffffc00fc7947 */ /* 0x000fc0000383ffff */
[----:B------:R-:W-:-:S00]  /*2990*/  NOP ;  /* 0x0000000000007918 */ /* 0x000fc00000000000 */
        /* <DEDUP_REMOVED lines=14> */
.L_x_77:


//--------------------- .nv.shared.gluon_tcgen05  --------------------------
	.section	.nv.shared.gluon_tcgen05,"aw",@nobits
	.sectionflags	@""
	.align	16
	.zero		1024


//--------------------- .nv.shared.reserved.0     --------------------------
	.section	.nv.shared.reserved.0,"aw",@nobits
	.align	8
	.weak		__nv_reservedSMEM_offset_0_alias
	.size		__nv_reservedSMEM_offset_0_alias, 0, 64
	.other		__nv_reservedSMEM_offset_0_alias,@"STO_CUDA_RESERVED_SHARED STV_DEFAULT"
__nv_reservedSMEM_offset_0_alias:
	.zero		0
.nv.shared.reserved.0:
	.zero		64
	.weak		__nv_reservedSMEM_allocation_phase
	.type		__nv_reservedSMEM_allocation_phase,@object
	.size		__nv_reservedSMEM_allocation_phase,(.L_0 - __nv_reservedSMEM_allocation_phase)
__nv_reservedSMEM_allocation_phase:
	.zero		1
.L_0:
	.zero		7
	.weak		__nv_reservedSMEM_devtool_atexit_pc
	.type		__nv_reservedSMEM_devtool_atexit_pc,@object
	.size		__nv_reservedSMEM_devtool_atexit_pc,(__nv_reservedSMEM_allocation_mask - __nv_reservedSMEM_devtool_atexit_pc)
__nv_reservedSMEM_devtool_atexit_pc:
	.zero		8
	.weak		__nv_reservedSMEM_allocation_mask
	.type		__nv_reservedSMEM_allocation_mask,@object
	.size		__nv_reservedSMEM_allocation_mask,(.L_2 - __nv_reservedSMEM_allocation_mask)
__nv_reservedSMEM_allocation_mask:
	.zero		4
.L_2:


//--------------------- .nv.constant0.gluon_tcgen05 --------------------------
	.section	.nv.constant0.gluon_tcgen05,"a",@progbits
	.sectionflags	@""
	.align	4
.nv.constant0.gluon_tcgen05:
	.zero		976


//--------------------- SYMBOLS --------------------------

	.type		.nv.reservedSmem.offset0,@object
	.size		.nv.reservedSmem.offset0,0x4
	.type		.nv.reservedSmem.cap,@object
	.size		.nv.reservedSmem.cap,0x4
